//
// Generated by NVIDIA NVVM Compiler
//
// Compiler Build ID: CL-36424714
// Cuda compilation tools, release 13.0, V13.0.88
// Based on NVVM 20.0.0
//

.version 9.0
.target sm_100
.address_size 64

	// .globl	_Z6render4vec3S_iidP6uchar4S_S_P7polygoni
.func  (.param .align 16 .b8 func_retval0[16]) __internal_trig_reduction_slowpathd
(
	.param .b64 __internal_trig_reduction_slowpathd_param_0
)
;
.global .align 8 .b8 __cudart_i2opi_d[144] = {8, 93, 141, 31, 177, 95, 251, 107, 234, 146, 82, 138, 247, 57, 7, 61, 123, 241, 229, 235, 199, 186, 39, 117, 45, 234, 95, 158, 102, 63, 70, 79, 183, 9, 203, 39, 207, 126, 54, 109, 31, 109, 10, 90, 139, 17, 47, 239, 15, 152, 5, 222, 255, 151, 248, 31, 59, 40, 249, 189, 139, 95, 132, 156, 244, 57, 83, 131, 57, 214, 145, 57, 65, 126, 95, 180, 38, 112, 156, 233, 132, 68, 187, 46, 245, 53, 130, 232, 62, 167, 41, 177, 28, 235, 29, 254, 28, 146, 209, 9, 234, 46, 73, 6, 224, 210, 77, 66, 58, 110, 36, 183, 97, 197, 187, 222, 171, 99, 81, 254, 65, 144, 67, 60, 153, 149, 98, 219, 192, 221, 52, 245, 209, 87, 39, 252, 41, 21, 68, 78, 110, 131, 249, 162};

.visible .entry _Z6render4vec3S_iidP6uchar4S_S_P7polygoni(
	.param .align 8 .b8 _Z6render4vec3S_iidP6uchar4S_S_P7polygoni_param_0[24],
	.param .align 8 .b8 _Z6render4vec3S_iidP6uchar4S_S_P7polygoni_param_1[24],
	.param .u32 _Z6render4vec3S_iidP6uchar4S_S_P7polygoni_param_2,
	.param .u32 _Z6render4vec3S_iidP6uchar4S_S_P7polygoni_param_3,
	.param .f64 _Z6render4vec3S_iidP6uchar4S_S_P7polygoni_param_4,
	.param .u64 .ptr .align 1 _Z6render4vec3S_iidP6uchar4S_S_P7polygoni_param_5,
	.param .align 8 .b8 _Z6render4vec3S_iidP6uchar4S_S_P7polygoni_param_6[24],
	.param .align 8 .b8 _Z6render4vec3S_iidP6uchar4S_S_P7polygoni_param_7[24],
	.param .u64 .ptr .align 1 _Z6render4vec3S_iidP6uchar4S_S_P7polygoni_param_8,
	.param .u32 _Z6render4vec3S_iidP6uchar4S_S_P7polygoni_param_9
)
{
	.reg .pred 	%p<42>;
	.reg .b16 	%rs<21>;
	.reg .b32 	%r<86>;
	.reg .b64 	%rd<19>;
	.reg .b64 	%fd<267>;

	ld.param.f64 	%fd96, [_Z6render4vec3S_iidP6uchar4S_S_P7polygoni_param_7+16];
	ld.param.f64 	%fd95, [_Z6render4vec3S_iidP6uchar4S_S_P7polygoni_param_7+8];
	ld.param.f64 	%fd94, [_Z6render4vec3S_iidP6uchar4S_S_P7polygoni_param_7];
	ld.param.f64 	%fd93, [_Z6render4vec3S_iidP6uchar4S_S_P7polygoni_param_6+16];
	ld.param.f64 	%fd92, [_Z6render4vec3S_iidP6uchar4S_S_P7polygoni_param_6+8];
	ld.param.f64 	%fd91, [_Z6render4vec3S_iidP6uchar4S_S_P7polygoni_param_6];
	ld.param.f64 	%fd90, [_Z6render4vec3S_iidP6uchar4S_S_P7polygoni_param_1+16];
	ld.param.f64 	%fd89, [_Z6render4vec3S_iidP6uchar4S_S_P7polygoni_param_1+8];
	ld.param.f64 	%fd88, [_Z6render4vec3S_iidP6uchar4S_S_P7polygoni_param_1];
	ld.param.f64 	%fd87, [_Z6render4vec3S_iidP6uchar4S_S_P7polygoni_param_0+16];
	ld.param.f64 	%fd86, [_Z6render4vec3S_iidP6uchar4S_S_P7polygoni_param_0+8];
	ld.param.f64 	%fd85, [_Z6render4vec3S_iidP6uchar4S_S_P7polygoni_param_0];
	ld.param.u32 	%r28, [_Z6render4vec3S_iidP6uchar4S_S_P7polygoni_param_2];
	ld.param.u32 	%r29, [_Z6render4vec3S_iidP6uchar4S_S_P7polygoni_param_3];
	ld.param.f64 	%fd97, [_Z6render4vec3S_iidP6uchar4S_S_P7polygoni_param_4];
	ld.param.u64 	%rd6, [_Z6render4vec3S_iidP6uchar4S_S_P7polygoni_param_5];
	ld.param.u64 	%rd7, [_Z6render4vec3S_iidP6uchar4S_S_P7polygoni_param_8];
	cvta.to.global.u64 	%rd1, %rd6;
	cvta.to.global.u64 	%rd2, %rd7;
	mov.u32 	%r31, %ntid.x;
	mov.u32 	%r32, %ctaid.x;
	mov.u32 	%r33, %tid.x;
	mad.lo.s32 	%r1, %r31, %r32, %r33;
	mov.u32 	%r34, %ntid.y;
	mov.u32 	%r35, %ctaid.y;
	mov.u32 	%r36, %tid.y;
	mad.lo.s32 	%r77, %r34, %r35, %r36;
	mov.u32 	%r37, %nctaid.x;
	mul.lo.s32 	%r3, %r31, %r37;
	mov.u32 	%r38, %nctaid.y;
	mul.lo.s32 	%r4, %r34, %r38;
	cvt.rn.f64.s32 	%fd1, %r28;
	cvt.rn.f64.s32 	%fd2, %r29;
	mul.f64 	%fd98, %fd97, 0d400921FB54442D18;
	div.rn.f64 	%fd3, %fd98, 0d4076800000000000;
	abs.f64 	%fd4, %fd3;
	setp.neu.f64 	%p3, %fd4, 0d7FF0000000000000;
	@%p3 bra 	$L__BB0_2;
	mov.f64 	%fd104, 0d0000000000000000;
	mul.rn.f64 	%fd263, %fd3, %fd104;
	mov.pred 	%p41, -1;
	bra.uni 	$L__BB0_5;
$L__BB0_2:
	mul.f64 	%fd99, %fd3, 0d3FE45F306DC9C883;
	cvt.rni.s32.f64 	%r76, %fd99;
	cvt.rn.f64.s32 	%fd100, %r76;
	fma.rn.f64 	%fd101, %fd100, 0dBFF921FB54442D18, %fd3;
	fma.rn.f64 	%fd102, %fd100, 0dBC91A62633145C00, %fd101;
	fma.rn.f64 	%fd263, %fd100, 0dB97B839A252049C0, %fd102;
	setp.ltu.f64 	%p4, %fd4, 0d41E0000000000000;
	@%p4 bra 	$L__BB0_4;
	{ // callseq 0, 0
	.param .b64 param0;
	st.param.f64 	[param0], %fd3;
	.param .align 16 .b8 retval0[16];
	call.uni (retval0), 
	__internal_trig_reduction_slowpathd, 
	(
	param0
	);
	ld.param.f64 	%fd263, [retval0];
	ld.param.b32 	%r76, [retval0+8];
	} // callseq 0
$L__BB0_4:
	and.b32  	%r40, %r76, 1;
	setp.eq.b32 	%p5, %r40, 1;
	not.pred 	%p41, %p5;
$L__BB0_5:
	mul.f64 	%fd105, %fd263, %fd263;
	fma.rn.f64 	%fd106, %fd105, 0d3EE48DAC2799BCB9, 0dBEF9757C5B27EBB1;
	fma.rn.f64 	%fd107, %fd106, %fd105, 0d3F0980E90FD91E04;
	fma.rn.f64 	%fd108, %fd107, %fd105, 0dBEFAE2B0417D7E1D;
	fma.rn.f64 	%fd109, %fd108, %fd105, 0d3F119F5341BFBA57;
	fma.rn.f64 	%fd110, %fd109, %fd105, 0d3F15E791A00F6919;
	fma.rn.f64 	%fd111, %fd110, %fd105, 0d3F2FF2E7FADEC73A;
	fma.rn.f64 	%fd112, %fd111, %fd105, 0d3F434BC1B206DA62;
	fma.rn.f64 	%fd113, %fd112, %fd105, 0d3F57DB18EF2F83F9;
	fma.rn.f64 	%fd114, %fd113, %fd105, 0d3F6D6D2E7AE49FBC;
	fma.rn.f64 	%fd115, %fd114, %fd105, 0d3F8226E3A816A776;
	fma.rn.f64 	%fd116, %fd115, %fd105, 0d3F9664F485D25660;
	fma.rn.f64 	%fd117, %fd116, %fd105, 0d3FABA1BA1BABF31D;
	fma.rn.f64 	%fd118, %fd117, %fd105, 0d3FC11111111105D2;
	fma.rn.f64 	%fd119, %fd118, %fd105, 0d3FD555555555555E;
	mul.f64 	%fd10, %fd105, %fd119;
	fma.rn.f64 	%fd264, %fd10, %fd263, %fd263;
	@%p41 bra 	$L__BB0_7;
	sub.f64 	%fd120, %fd264, %fd263;
	neg.f64 	%fd121, %fd120;
	fma.rn.f64 	%fd122, %fd10, %fd263, %fd121;
	rcp.approx.ftz.f64 	%fd123, %fd264;
	neg.f64 	%fd124, %fd264;
	fma.rn.f64 	%fd125, %fd124, %fd123, 0d3FF0000000000000;
	fma.rn.f64 	%fd126, %fd125, %fd125, %fd125;
	fma.rn.f64 	%fd127, %fd126, %fd123, %fd123;
	neg.f64 	%fd128, %fd127;
	fma.rn.f64 	%fd129, %fd264, %fd128, 0d3FF0000000000000;
	fma.rn.f64 	%fd130, %fd128, %fd122, %fd129;
	fma.rn.f64 	%fd264, %fd130, %fd128, %fd128;
$L__BB0_7:
	sub.f64 	%fd131, %fd88, %fd85;
	sub.f64 	%fd132, %fd89, %fd86;
	sub.f64 	%fd133, %fd90, %fd87;
	mul.f64 	%fd134, %fd132, %fd132;
	fma.rn.f64 	%fd135, %fd131, %fd131, %fd134;
	fma.rn.f64 	%fd136, %fd133, %fd133, %fd135;
	sqrt.rn.f64 	%fd137, %fd136;
	div.rn.f64 	%fd14, %fd131, %fd137;
	div.rn.f64 	%fd15, %fd132, %fd137;
	div.rn.f64 	%fd16, %fd133, %fd137;
	mul.f64 	%fd138, %fd16, 0d0000000000000000;
	sub.f64 	%fd139, %fd15, %fd138;
	sub.f64 	%fd140, %fd138, %fd14;
	mul.f64 	%fd141, %fd14, 0d0000000000000000;
	mul.f64 	%fd142, %fd15, 0d0000000000000000;
	sub.f64 	%fd143, %fd141, %fd142;
	mul.f64 	%fd144, %fd140, %fd140;
	fma.rn.f64 	%fd145, %fd139, %fd139, %fd144;
	fma.rn.f64 	%fd146, %fd143, %fd143, %fd145;
	sqrt.rn.f64 	%fd147, %fd146;
	div.rn.f64 	%fd17, %fd139, %fd147;
	div.rn.f64 	%fd18, %fd140, %fd147;
	div.rn.f64 	%fd19, %fd143, %fd147;
	mul.f64 	%fd148, %fd16, %fd18;
	mul.f64 	%fd149, %fd15, %fd19;
	sub.f64 	%fd150, %fd148, %fd149;
	mul.f64 	%fd151, %fd14, %fd19;
	mul.f64 	%fd152, %fd16, %fd17;
	sub.f64 	%fd153, %fd151, %fd152;
	mul.f64 	%fd154, %fd15, %fd17;
	mul.f64 	%fd155, %fd14, %fd18;
	sub.f64 	%fd156, %fd154, %fd155;
	mul.f64 	%fd157, %fd153, %fd153;
	fma.rn.f64 	%fd158, %fd150, %fd150, %fd157;
	fma.rn.f64 	%fd159, %fd156, %fd156, %fd158;
	sqrt.rn.f64 	%fd160, %fd159;
	div.rn.f64 	%fd20, %fd150, %fd160;
	div.rn.f64 	%fd21, %fd153, %fd160;
	div.rn.f64 	%fd22, %fd156, %fd160;
	setp.ge.s32 	%p7, %r77, %r29;
	@%p7 bra 	$L__BB0_33;
	ld.param.u32 	%r73, [_Z6render4vec3S_iidP6uchar4S_S_P7polygoni_param_9];
	rcp.rn.f64 	%fd161, %fd264;
	mul.f64 	%fd23, %fd14, %fd161;
	mul.f64 	%fd24, %fd15, %fd161;
	mul.f64 	%fd25, %fd16, %fd161;
	setp.gt.s32 	%p8, %r73, 0;
	@%p8 bra 	$L__BB0_9;
	bra.uni 	$L__BB0_29;
$L__BB0_9:
	add.f64 	%fd162, %fd2, 0dBFF0000000000000;
	mov.f64 	%fd163, 0d4000000000000000;
	div.rn.f64 	%fd26, %fd163, %fd162;
	add.f64 	%fd164, %fd1, 0dBFF0000000000000;
	div.rn.f64 	%fd27, %fd163, %fd164;
	mad.lo.s32 	%r9, %r31, %r32, %r33;
	add.s64 	%rd3, %rd2, 32;
$L__BB0_10:
	setp.lt.s32 	%p12, %r9, %r28;
	@%p12 bra 	$L__BB0_12;
$L__BB0_11:
	mov.u32 	%r71, %ntid.y;
	mov.u32 	%r72, %nctaid.y;
	mad.lo.s32 	%r77, %r71, %r72, %r77;
	setp.lt.s32 	%p40, %r77, %r29;
	@%p40 bra 	$L__BB0_10;
	bra.uni 	$L__BB0_33;
$L__BB0_12:
	cvt.rn.f64.u32 	%fd165, %r77;
	fma.rn.f64 	%fd166, %fd26, %fd165, 0dBFF0000000000000;
	cvt.rn.f64.s32 	%fd167, %r29;
	mul.f64 	%fd168, %fd166, %fd167;
	cvt.rn.f64.s32 	%fd169, %r28;
	div.rn.f64 	%fd170, %fd168, %fd169;
	mul.f64 	%fd28, %fd20, %fd170;
	mul.f64 	%fd29, %fd21, %fd170;
	mul.f64 	%fd30, %fd22, %fd170;
	mov.u32 	%r78, %r9;
$L__BB0_13:
	ld.param.u32 	%r74, [_Z6render4vec3S_iidP6uchar4S_S_P7polygoni_param_9];
	neg.s32 	%r79, %r74;
	cvt.rn.f64.s32 	%fd172, %r78;
	fma.rn.f64 	%fd173, %fd27, %fd172, 0dBFF0000000000000;
	fma.rn.f64 	%fd174, %fd17, %fd173, %fd28;
	add.f64 	%fd175, %fd23, %fd174;
	fma.rn.f64 	%fd176, %fd18, %fd173, %fd29;
	add.f64 	%fd177, %fd24, %fd176;
	fma.rn.f64 	%fd178, %fd19, %fd173, %fd30;
	add.f64 	%fd179, %fd25, %fd178;
	mul.f64 	%fd180, %fd177, %fd177;
	fma.rn.f64 	%fd181, %fd175, %fd175, %fd180;
	fma.rn.f64 	%fd182, %fd179, %fd179, %fd181;
	sqrt.rn.f64 	%fd183, %fd182;
	div.rn.f64 	%fd31, %fd175, %fd183;
	div.rn.f64 	%fd32, %fd177, %fd183;
	div.rn.f64 	%fd33, %fd179, %fd183;
	mov.b32 	%r82, -1;
	mov.b32 	%r80, 0;
	mov.u64 	%rd18, %rd3;
$L__BB0_14:
	ld.global.f64 	%fd184, [%rd18+-8];
	ld.global.f64 	%fd185, [%rd18];
	ld.global.f64 	%fd186, [%rd18+8];
	ld.global.f64 	%fd35, [%rd18+-32];
	ld.global.f64 	%fd36, [%rd18+-24];
	ld.global.f64 	%fd37, [%rd18+-16];
	sub.f64 	%fd38, %fd184, %fd35;
	sub.f64 	%fd39, %fd185, %fd36;
	sub.f64 	%fd40, %fd186, %fd37;
	ld.global.f64 	%fd187, [%rd18+16];
	ld.global.f64 	%fd188, [%rd18+24];
	ld.global.f64 	%fd189, [%rd18+32];
	sub.f64 	%fd41, %fd187, %fd35;
	sub.f64 	%fd42, %fd188, %fd36;
	sub.f64 	%fd43, %fd189, %fd37;
	mul.f64 	%fd190, %fd32, %fd43;
	mul.f64 	%fd191, %fd33, %fd42;
	sub.f64 	%fd44, %fd190, %fd191;
	mul.f64 	%fd192, %fd33, %fd41;
	mul.f64 	%fd193, %fd31, %fd43;
	sub.f64 	%fd45, %fd192, %fd193;
	mul.f64 	%fd194, %fd31, %fd42;
	mul.f64 	%fd195, %fd32, %fd41;
	sub.f64 	%fd46, %fd194, %fd195;
	mul.f64 	%fd196, %fd39, %fd45;
	fma.rn.f64 	%fd197, %fd38, %fd44, %fd196;
	fma.rn.f64 	%fd47, %fd40, %fd46, %fd197;
	abs.f64 	%fd198, %fd47;
	setp.lt.f64 	%p13, %fd198, 0d3DDB7CDFD9D7BDBB;
	@%p13 bra 	$L__BB0_19;
	sub.f64 	%fd48, %fd85, %fd35;
	sub.f64 	%fd49, %fd86, %fd36;
	sub.f64 	%fd50, %fd87, %fd37;
	mul.f64 	%fd199, %fd45, %fd49;
	fma.rn.f64 	%fd200, %fd44, %fd48, %fd199;
	fma.rn.f64 	%fd201, %fd46, %fd50, %fd200;
	div.rn.f64 	%fd51, %fd201, %fd47;
	setp.lt.f64 	%p14, %fd51, 0d0000000000000000;
	setp.gt.f64 	%p15, %fd51, 0d3FF0000000000000;
	or.pred  	%p16, %p14, %p15;
	@%p16 bra 	$L__BB0_19;
	mul.f64 	%fd202, %fd40, %fd49;
	mul.f64 	%fd203, %fd39, %fd50;
	sub.f64 	%fd52, %fd202, %fd203;
	mul.f64 	%fd204, %fd38, %fd50;
	mul.f64 	%fd205, %fd40, %fd48;
	sub.f64 	%fd53, %fd204, %fd205;
	mul.f64 	%fd206, %fd39, %fd48;
	mul.f64 	%fd207, %fd38, %fd49;
	sub.f64 	%fd54, %fd206, %fd207;
	mul.f64 	%fd208, %fd32, %fd53;
	fma.rn.f64 	%fd209, %fd31, %fd52, %fd208;
	fma.rn.f64 	%fd210, %fd33, %fd54, %fd209;
	div.rn.f64 	%fd211, %fd210, %fd47;
	setp.lt.f64 	%p17, %fd211, 0d0000000000000000;
	add.f64 	%fd212, %fd51, %fd211;
	setp.gt.f64 	%p18, %fd212, 0d3FF0000000000000;
	or.pred  	%p19, %p17, %p18;
	@%p19 bra 	$L__BB0_19;
	mul.f64 	%fd213, %fd42, %fd53;
	fma.rn.f64 	%fd214, %fd41, %fd52, %fd213;
	fma.rn.f64 	%fd215, %fd43, %fd54, %fd214;
	div.rn.f64 	%fd55, %fd215, %fd47;
	setp.lt.f64 	%p20, %fd55, 0d0000000000000000;
	@%p20 bra 	$L__BB0_19;
	setp.eq.s32 	%p21, %r82, -1;
	setp.lt.f64 	%p22, %fd55, %fd266;
	or.pred  	%p23, %p21, %p22;
	selp.b32 	%r82, %r80, %r82, %p23;
	selp.f64 	%fd266, %fd55, %fd266, %p23;
$L__BB0_19:
	add.s32 	%r80, %r80, 1;
	add.s32 	%r79, %r79, 1;
	setp.eq.s32 	%p24, %r79, 0;
	add.s64 	%rd18, %rd18, 80;
	@%p24 bra 	$L__BB0_27;
	bra.uni 	$L__BB0_14;
$L__BB0_20:
	fma.rn.f64 	%fd58, %fd31, %fd266, %fd85;
	fma.rn.f64 	%fd59, %fd32, %fd266, %fd86;
	fma.rn.f64 	%fd60, %fd33, %fd266, %fd87;
	sub.f64 	%fd216, %fd91, %fd58;
	sub.f64 	%fd217, %fd92, %fd59;
	sub.f64 	%fd218, %fd93, %fd60;
	mul.f64 	%fd219, %fd217, %fd217;
	fma.rn.f64 	%fd220, %fd216, %fd216, %fd219;
	fma.rn.f64 	%fd221, %fd218, %fd218, %fd220;
	sqrt.rn.f64 	%fd61, %fd221;
	div.rn.f64 	%fd62, %fd216, %fd61;
	div.rn.f64 	%fd63, %fd217, %fd61;
	div.rn.f64 	%fd64, %fd218, %fd61;
	mov.b32 	%r83, 0;
$L__BB0_21:
	mul.wide.u32 	%rd10, %r83, 80;
	add.s64 	%rd11, %rd2, %rd10;
	ld.global.f64 	%fd222, [%rd11+24];
	ld.global.f64 	%fd223, [%rd11+32];
	ld.global.f64 	%fd224, [%rd11+40];
	ld.global.f64 	%fd65, [%rd11];
	ld.global.f64 	%fd66, [%rd11+8];
	ld.global.f64 	%fd67, [%rd11+16];
	sub.f64 	%fd68, %fd222, %fd65;
	sub.f64 	%fd69, %fd223, %fd66;
	sub.f64 	%fd70, %fd224, %fd67;
	ld.global.f64 	%fd225, [%rd11+48];
	ld.global.f64 	%fd226, [%rd11+56];
	ld.global.f64 	%fd227, [%rd11+64];
	sub.f64 	%fd71, %fd225, %fd65;
	sub.f64 	%fd72, %fd226, %fd66;
	sub.f64 	%fd73, %fd227, %fd67;
	mul.f64 	%fd228, %fd63, %fd73;
	mul.f64 	%fd229, %fd64, %fd72;
	sub.f64 	%fd74, %fd228, %fd229;
	mul.f64 	%fd230, %fd64, %fd71;
	mul.f64 	%fd231, %fd62, %fd73;
	sub.f64 	%fd75, %fd230, %fd231;
	mul.f64 	%fd232, %fd62, %fd72;
	mul.f64 	%fd233, %fd63, %fd71;
	sub.f64 	%fd76, %fd232, %fd233;
	mul.f64 	%fd234, %fd69, %fd75;
	fma.rn.f64 	%fd235, %fd68, %fd74, %fd234;
	fma.rn.f64 	%fd77, %fd70, %fd76, %fd235;
	abs.f64 	%fd236, %fd77;
	setp.lt.f64 	%p26, %fd236, 0d3DDB7CDFD9D7BDBB;
	@%p26 bra 	$L__BB0_25;
	sub.f64 	%fd78, %fd58, %fd65;
	sub.f64 	%fd79, %fd59, %fd66;
	sub.f64 	%fd80, %fd60, %fd67;
	mul.f64 	%fd237, %fd75, %fd79;
	fma.rn.f64 	%fd238, %fd74, %fd78, %fd237;
	fma.rn.f64 	%fd239, %fd76, %fd80, %fd238;
	div.rn.f64 	%fd81, %fd239, %fd77;
	setp.lt.f64 	%p27, %fd81, 0d0000000000000000;
	setp.gt.f64 	%p28, %fd81, 0d3FF0000000000000;
	or.pred  	%p29, %p27, %p28;
	@%p29 bra 	$L__BB0_25;
	mul.f64 	%fd240, %fd70, %fd79;
	mul.f64 	%fd241, %fd69, %fd80;
	sub.f64 	%fd82, %fd240, %fd241;
	mul.f64 	%fd242, %fd68, %fd80;
	mul.f64 	%fd243, %fd70, %fd78;
	sub.f64 	%fd83, %fd242, %fd243;
	mul.f64 	%fd244, %fd69, %fd78;
	mul.f64 	%fd245, %fd68, %fd79;
	sub.f64 	%fd84, %fd244, %fd245;
	mul.f64 	%fd246, %fd63, %fd83;
	fma.rn.f64 	%fd247, %fd62, %fd82, %fd246;
	fma.rn.f64 	%fd248, %fd64, %fd84, %fd247;
	div.rn.f64 	%fd249, %fd248, %fd77;
	setp.lt.f64 	%p30, %fd249, 0d0000000000000000;
	add.f64 	%fd250, %fd81, %fd249;
	setp.gt.f64 	%p31, %fd250, 0d3FF0000000000000;
	or.pred  	%p32, %p30, %p31;
	@%p32 bra 	$L__BB0_25;
	mul.f64 	%fd251, %fd72, %fd83;
	fma.rn.f64 	%fd252, %fd71, %fd82, %fd251;
	fma.rn.f64 	%fd253, %fd73, %fd84, %fd252;
	div.rn.f64 	%fd254, %fd253, %fd77;
	setp.gt.f64 	%p33, %fd254, 0d0000000000000000;
	setp.lt.f64 	%p34, %fd254, %fd61;
	and.pred  	%p35, %p33, %p34;
	setp.ne.s32 	%p36, %r83, %r82;
	and.pred  	%p37, %p35, %p36;
	mov.u16 	%rs18, %rs17;
	mov.u16 	%rs19, %rs17;
	mov.u16 	%rs20, %rs17;
	@%p37 bra 	$L__BB0_28;
$L__BB0_25:
	ld.param.u32 	%r75, [_Z6render4vec3S_iidP6uchar4S_S_P7polygoni_param_9];
	add.s32 	%r83, %r83, 1;
	setp.eq.s32 	%p38, %r83, %r75;
	@%p38 bra 	$L__BB0_26;
	bra.uni 	$L__BB0_21;
$L__BB0_26:
	mul.wide.s32 	%rd12, %r82, 80;
	add.s64 	%rd13, %rd2, %rd12;
	ld.global.u32 	%r51, [%rd13+72];
	bfe.u32 	%r52, %r51, 0, 8;
	cvt.u16.u32 	%rs11, %r52;
	and.b16  	%rs12, %rs11, 255;
	bfe.u32 	%r53, %r51, 8, 8;
	cvt.u16.u32 	%rs13, %r53;
	and.b16  	%rs14, %rs13, 255;
	bfe.u32 	%r54, %r51, 16, 8;
	cvt.u16.u32 	%rs15, %r54;
	and.b16  	%rs16, %rs15, 255;
	bfe.u32 	%r55, %r51, 24, 8;
	cvt.u16.u32 	%rs20, %r55;
	cvt.rn.f64.u16 	%fd256, %rs12;
	mul.f64 	%fd257, %fd94, %fd256;
	cvt.rzi.u32.f64 	%r56, %fd257;
	cvt.u16.u32 	%rs17, %r56;
	cvt.rn.f64.u16 	%fd258, %rs14;
	mul.f64 	%fd259, %fd95, %fd258;
	cvt.rzi.u32.f64 	%r57, %fd259;
	cvt.u16.u32 	%rs18, %r57;
	cvt.rn.f64.u16 	%fd260, %rs16;
	mul.f64 	%fd261, %fd96, %fd260;
	cvt.rzi.u32.f64 	%r58, %fd261;
	cvt.u16.u32 	%rs19, %r58;
	bra.uni 	$L__BB0_28;
$L__BB0_27:
	setp.eq.s32 	%p25, %r82, -1;
	mov.b16 	%rs17, 0;
	mov.u16 	%rs18, %rs17;
	mov.u16 	%rs19, %rs17;
	mov.u16 	%rs20, %rs17;
	@%p25 bra 	$L__BB0_28;
	bra.uni 	$L__BB0_20;
$L__BB0_28:
	ld.param.u64 	%rd17, [_Z6render4vec3S_iidP6uchar4S_S_P7polygoni_param_5];
	not.b32 	%r59, %r77;
	add.s32 	%r60, %r29, %r59;
	mad.lo.s32 	%r61, %r60, %r28, %r78;
	cvta.to.global.u64 	%rd14, %rd17;
	mul.wide.s32 	%rd15, %r61, 4;
	add.s64 	%rd16, %rd14, %rd15;
	cvt.u32.u16 	%r62, %rs20;
	cvt.u32.u16 	%r63, %rs19;
	prmt.b32 	%r64, %r63, %r62, 0x3340U;
	cvt.u32.u16 	%r65, %rs18;
	cvt.u32.u16 	%r66, %rs17;
	prmt.b32 	%r67, %r66, %r65, 0x3340U;
	prmt.b32 	%r68, %r67, %r64, 0x5410U;
	st.global.u32 	[%rd16], %r68;
	mov.u32 	%r69, %ntid.x;
	mov.u32 	%r70, %nctaid.x;
	mad.lo.s32 	%r78, %r69, %r70, %r78;
	setp.lt.s32 	%p39, %r78, %r28;
	@%p39 bra 	$L__BB0_13;
	bra.uni 	$L__BB0_11;
$L__BB0_29:
	setp.ge.s32 	%p9, %r1, %r28;
	@%p9 bra 	$L__BB0_32;
	not.b32 	%r41, %r77;
	add.s32 	%r42, %r29, %r41;
	mul.lo.s32 	%r24, %r42, %r28;
	mov.u32 	%r85, %r1;
$L__BB0_31:
	add.s32 	%r43, %r85, %r24;
	mul.wide.s32 	%rd8, %r43, 4;
	add.s64 	%rd9, %rd1, %rd8;
	mov.b32 	%r44, 0;
	st.global.u32 	[%rd9], %r44;
	add.s32 	%r85, %r85, %r3;
	setp.lt.s32 	%p10, %r85, %r28;
	@%p10 bra 	$L__BB0_31;
$L__BB0_32:
	add.s32 	%r77, %r77, %r4;
	setp.lt.s32 	%p11, %r77, %r29;
	@%p11 bra 	$L__BB0_29;
$L__BB0_33:
	ret;

}
	// .globl	_Z4ssaaP6uchar4S0_iiii
.visible .entry _Z4ssaaP6uchar4S0_iiii(
	.param .u64 .ptr .align 1 _Z4ssaaP6uchar4S0_iiii_param_0,
	.param .u64 .ptr .align 1 _Z4ssaaP6uchar4S0_iiii_param_1,
	.param .u32 _Z4ssaaP6uchar4S0_iiii_param_2,
	.param .u32 _Z4ssaaP6uchar4S0_iiii_param_3,
	.param .u32 _Z4ssaaP6uchar4S0_iiii_param_4,
	.param .u32 _Z4ssaaP6uchar4S0_iiii_param_5
)
{
	.reg .pred 	%p<21>;
	.reg .b32 	%r<309>;
	.reg .b64 	%rd<41>;

	ld.param.u64 	%rd3, [_Z4ssaaP6uchar4S0_iiii_param_0];
	ld.param.u64 	%rd4, [_Z4ssaaP6uchar4S0_iiii_param_1];
	ld.param.u32 	%r109, [_Z4ssaaP6uchar4S0_iiii_param_2];
	ld.param.u32 	%r110, [_Z4ssaaP6uchar4S0_iiii_param_3];
	ld.param.u32 	%r111, [_Z4ssaaP6uchar4S0_iiii_param_4];
	ld.param.u32 	%r112, [_Z4ssaaP6uchar4S0_iiii_param_5];
	cvta.to.global.u64 	%rd1, %rd3;
	cvta.to.global.u64 	%rd2, %rd4;
	mov.u32 	%r113, %ntid.x;
	mov.u32 	%r114, %ctaid.x;
	mov.u32 	%r115, %tid.x;
	mad.lo.s32 	%r1, %r113, %r114, %r115;
	mov.u32 	%r116, %ntid.y;
	mov.u32 	%r117, %ctaid.y;
	mov.u32 	%r118, %tid.y;
	mad.lo.s32 	%r305, %r116, %r117, %r118;
	mov.u32 	%r119, %nctaid.x;
	mul.lo.s32 	%r3, %r113, %r119;
	mov.u32 	%r120, %nctaid.y;
	mul.lo.s32 	%r4, %r116, %r120;
	setp.ge.s32 	%p1, %r305, %r110;
	@%p1 bra 	$L__BB1_29;
	setp.gt.s32 	%p2, %r111, 0;
	@%p2 bra 	$L__BB1_2;
	bra.uni 	$L__BB1_25;
$L__BB1_2:
	setp.gt.s32 	%p6, %r112, 0;
	@%p6 bra 	$L__BB1_3;
	bra.uni 	$L__BB1_21;
$L__BB1_3:
	mul.lo.s32 	%r5, %r112, %r111;
	and.b32  	%r6, %r112, 7;
	add.s32 	%r7, %r6, -1;
	and.b32  	%r8, %r112, 3;
	and.b32  	%r9, %r112, 2147483640;
	and.b32  	%r10, %r112, 1;
	neg.s32 	%r11, %r9;
	mul.lo.s32 	%r125, %r111, %r109;
	shl.b32 	%r12, %r125, 3;
	mul.lo.s32 	%r13, %r112, %r109;
$L__BB1_4:
	setp.lt.s32 	%p10, %r1, %r109;
	@%p10 bra 	$L__BB1_6;
$L__BB1_5:
	add.s32 	%r305, %r305, %r4;
	setp.lt.s32 	%p20, %r305, %r110;
	@%p20 bra 	$L__BB1_4;
	bra.uni 	$L__BB1_29;
$L__BB1_6:
	mul.lo.s32 	%r16, %r305, %r112;
	mov.u32 	%r264, %r1;
$L__BB1_7:
	mad.lo.s32 	%r127, %r109, %r16, %r109;
	add.s32 	%r128, %r127, %r264;
	mul.lo.s32 	%r18, %r111, %r128;
	add.s32 	%r129, %r16, 2;
	mad.lo.s32 	%r130, %r109, %r129, %r264;
	mul.lo.s32 	%r19, %r111, %r130;
	add.s32 	%r131, %r16, 3;
	mad.lo.s32 	%r132, %r109, %r131, %r264;
	mul.lo.s32 	%r20, %r111, %r132;
	add.s32 	%r133, %r16, 4;
	mad.lo.s32 	%r134, %r109, %r133, %r264;
	mul.lo.s32 	%r21, %r111, %r134;
	add.s32 	%r135, %r16, 5;
	mad.lo.s32 	%r136, %r109, %r135, %r264;
	mul.lo.s32 	%r22, %r111, %r136;
	add.s32 	%r137, %r16, 6;
	mad.lo.s32 	%r138, %r109, %r137, %r264;
	mul.lo.s32 	%r23, %r111, %r138;
	add.s32 	%r139, %r16, 7;
	mad.lo.s32 	%r140, %r109, %r139, %r264;
	mul.lo.s32 	%r24, %r111, %r140;
	mad.lo.s32 	%r141, %r13, %r305, %r264;
	mul.lo.s32 	%r25, %r111, %r141;
	mov.b32 	%r265, 0;
	mov.u32 	%r302, %r265;
	mov.u32 	%r303, %r265;
	mov.u32 	%r304, %r265;
$L__BB1_8:
	setp.lt.u32 	%p11, %r112, 8;
	mov.b32 	%r291, 0;
	@%p11 bra 	$L__BB1_11;
	add.s32 	%r276, %r18, %r265;
	add.s32 	%r275, %r19, %r265;
	add.s32 	%r274, %r20, %r265;
	add.s32 	%r273, %r21, %r265;
	add.s32 	%r272, %r22, %r265;
	add.s32 	%r271, %r23, %r265;
	add.s32 	%r270, %r24, %r265;
	add.s32 	%r269, %r25, %r265;
	mov.u32 	%r277, %r11;
$L__BB1_10:
	.pragma "nounroll";
	mul.wide.s32 	%rd9, %r269, 4;
	add.s64 	%rd10, %rd1, %rd9;
	.pragma "used_bytes_mask 7";
	ld.global.u32 	%r144, [%rd10];
	bfe.u32 	%r145, %r144, 0, 8;
	add.s32 	%r146, %r302, %r145;
	bfe.u32 	%r147, %r144, 8, 8;
	add.s32 	%r148, %r303, %r147;
	bfe.u32 	%r149, %r144, 16, 8;
	add.s32 	%r150, %r304, %r149;
	mul.wide.s32 	%rd11, %r276, 4;
	add.s64 	%rd12, %rd1, %rd11;
	.pragma "used_bytes_mask 7";
	ld.global.u32 	%r151, [%rd12];
	bfe.u32 	%r152, %r151, 0, 8;
	add.s32 	%r153, %r146, %r152;
	bfe.u32 	%r154, %r151, 8, 8;
	add.s32 	%r155, %r148, %r154;
	bfe.u32 	%r156, %r151, 16, 8;
	add.s32 	%r157, %r150, %r156;
	mul.wide.s32 	%rd13, %r275, 4;
	add.s64 	%rd14, %rd1, %rd13;
	.pragma "used_bytes_mask 7";
	ld.global.u32 	%r158, [%rd14];
	bfe.u32 	%r159, %r158, 0, 8;
	add.s32 	%r160, %r153, %r159;
	bfe.u32 	%r161, %r158, 8, 8;
	add.s32 	%r162, %r155, %r161;
	bfe.u32 	%r163, %r158, 16, 8;
	add.s32 	%r164, %r157, %r163;
	mul.wide.s32 	%rd15, %r274, 4;
	add.s64 	%rd16, %rd1, %rd15;
	.pragma "used_bytes_mask 7";
	ld.global.u32 	%r165, [%rd16];
	bfe.u32 	%r166, %r165, 0, 8;
	add.s32 	%r167, %r160, %r166;
	bfe.u32 	%r168, %r165, 8, 8;
	add.s32 	%r169, %r162, %r168;
	bfe.u32 	%r170, %r165, 16, 8;
	add.s32 	%r171, %r164, %r170;
	mul.wide.s32 	%rd17, %r273, 4;
	add.s64 	%rd18, %rd1, %rd17;
	.pragma "used_bytes_mask 7";
	ld.global.u32 	%r172, [%rd18];
	bfe.u32 	%r173, %r172, 0, 8;
	add.s32 	%r174, %r167, %r173;
	bfe.u32 	%r175, %r172, 8, 8;
	add.s32 	%r176, %r169, %r175;
	bfe.u32 	%r177, %r172, 16, 8;
	add.s32 	%r178, %r171, %r177;
	mul.wide.s32 	%rd19, %r272, 4;
	add.s64 	%rd20, %rd1, %rd19;
	.pragma "used_bytes_mask 7";
	ld.global.u32 	%r179, [%rd20];
	bfe.u32 	%r180, %r179, 0, 8;
	add.s32 	%r181, %r174, %r180;
	bfe.u32 	%r182, %r179, 8, 8;
	add.s32 	%r183, %r176, %r182;
	bfe.u32 	%r184, %r179, 16, 8;
	add.s32 	%r185, %r178, %r184;
	mul.wide.s32 	%rd21, %r271, 4;
	add.s64 	%rd22, %rd1, %rd21;
	.pragma "used_bytes_mask 7";
	ld.global.u32 	%r186, [%rd22];
	bfe.u32 	%r187, %r186, 0, 8;
	add.s32 	%r188, %r181, %r187;
	bfe.u32 	%r189, %r186, 8, 8;
	add.s32 	%r190, %r183, %r189;
	bfe.u32 	%r191, %r186, 16, 8;
	add.s32 	%r192, %r185, %r191;
	mul.wide.s32 	%rd23, %r270, 4;
	add.s64 	%rd24, %rd1, %rd23;
	.pragma "used_bytes_mask 7";
	ld.global.u32 	%r193, [%rd24];
	bfe.u32 	%r194, %r193, 0, 8;
	add.s32 	%r302, %r188, %r194;
	bfe.u32 	%r195, %r193, 8, 8;
	add.s32 	%r303, %r190, %r195;
	bfe.u32 	%r196, %r193, 16, 8;
	add.s32 	%r304, %r192, %r196;
	add.s32 	%r277, %r277, 8;
	add.s32 	%r276, %r276, %r12;
	add.s32 	%r275, %r275, %r12;
	add.s32 	%r274, %r274, %r12;
	add.s32 	%r273, %r273, %r12;
	add.s32 	%r272, %r272, %r12;
	add.s32 	%r271, %r271, %r12;
	add.s32 	%r270, %r270, %r12;
	add.s32 	%r269, %r269, %r12;
	setp.ne.s32 	%p12, %r277, 0;
	mov.u32 	%r291, %r9;
	@%p12 bra 	$L__BB1_10;
$L__BB1_11:
	setp.eq.s32 	%p13, %r6, 0;
	@%p13 bra 	$L__BB1_19;
	setp.lt.u32 	%p14, %r7, 3;
	@%p14 bra 	$L__BB1_14;
	add.s32 	%r198, %r291, %r16;
	mad.lo.s32 	%r199, %r198, %r109, %r264;
	mad.lo.s32 	%r200, %r199, %r111, %r265;
	mul.wide.s32 	%rd25, %r200, 4;
	add.s64 	%rd26, %rd1, %rd25;
	.pragma "used_bytes_mask 7";
	ld.global.u32 	%r201, [%rd26];
	bfe.u32 	%r202, %r201, 0, 8;
	add.s32 	%r203, %r302, %r202;
	bfe.u32 	%r204, %r201, 8, 8;
	add.s32 	%r205, %r303, %r204;
	bfe.u32 	%r206, %r201, 16, 8;
	add.s32 	%r207, %r304, %r206;
	add.s32 	%r208, %r199, %r109;
	mad.lo.s32 	%r209, %r208, %r111, %r265;
	mul.wide.s32 	%rd27, %r209, 4;
	add.s64 	%rd28, %rd1, %rd27;
	.pragma "used_bytes_mask 7";
	ld.global.u32 	%r210, [%rd28];
	bfe.u32 	%r211, %r210, 0, 8;
	add.s32 	%r212, %r203, %r211;
	bfe.u32 	%r213, %r210, 8, 8;
	add.s32 	%r214, %r205, %r213;
	bfe.u32 	%r215, %r210, 16, 8;
	add.s32 	%r216, %r207, %r215;
	add.s32 	%r217, %r208, %r109;
	mad.lo.s32 	%r218, %r217, %r111, %r265;
	mul.wide.s32 	%rd29, %r218, 4;
	add.s64 	%rd30, %rd1, %rd29;
	.pragma "used_bytes_mask 7";
	ld.global.u32 	%r219, [%rd30];
	bfe.u32 	%r220, %r219, 0, 8;
	add.s32 	%r221, %r212, %r220;
	bfe.u32 	%r222, %r219, 8, 8;
	add.s32 	%r223, %r214, %r222;
	bfe.u32 	%r224, %r219, 16, 8;
	add.s32 	%r225, %r216, %r224;
	add.s32 	%r226, %r217, %r109;
	mad.lo.s32 	%r227, %r226, %r111, %r265;
	mul.wide.s32 	%rd31, %r227, 4;
	add.s64 	%rd32, %rd1, %rd31;
	.pragma "used_bytes_mask 7";
	ld.global.u32 	%r228, [%rd32];
	bfe.u32 	%r229, %r228, 0, 8;
	add.s32 	%r302, %r221, %r229;
	bfe.u32 	%r230, %r228, 8, 8;
	add.s32 	%r303, %r223, %r230;
	bfe.u32 	%r231, %r228, 16, 8;
	add.s32 	%r304, %r225, %r231;
	add.s32 	%r291, %r291, 4;
$L__BB1_14:
	setp.eq.s32 	%p15, %r8, 0;
	@%p15 bra 	$L__BB1_19;
	setp.eq.s32 	%p16, %r8, 1;
	@%p16 bra 	$L__BB1_17;
	add.s32 	%r233, %r291, %r16;
	mad.lo.s32 	%r234, %r233, %r109, %r264;
	mad.lo.s32 	%r235, %r234, %r111, %r265;
	mul.wide.s32 	%rd33, %r235, 4;
	add.s64 	%rd34, %rd1, %rd33;
	.pragma "used_bytes_mask 7";
	ld.global.u32 	%r236, [%rd34];
	bfe.u32 	%r237, %r236, 0, 8;
	add.s32 	%r238, %r302, %r237;
	bfe.u32 	%r239, %r236, 8, 8;
	add.s32 	%r240, %r303, %r239;
	bfe.u32 	%r241, %r236, 16, 8;
	add.s32 	%r242, %r304, %r241;
	add.s32 	%r243, %r234, %r109;
	mad.lo.s32 	%r244, %r243, %r111, %r265;
	mul.wide.s32 	%rd35, %r244, 4;
	add.s64 	%rd36, %rd1, %rd35;
	.pragma "used_bytes_mask 7";
	ld.global.u32 	%r245, [%rd36];
	bfe.u32 	%r246, %r245, 0, 8;
	add.s32 	%r302, %r238, %r246;
	bfe.u32 	%r247, %r245, 8, 8;
	add.s32 	%r303, %r240, %r247;
	bfe.u32 	%r248, %r245, 16, 8;
	add.s32 	%r304, %r242, %r248;
	add.s32 	%r291, %r291, 2;
$L__BB1_17:
	setp.eq.s32 	%p17, %r10, 0;
	@%p17 bra 	$L__BB1_19;
	add.s32 	%r249, %r291, %r16;
	mad.lo.s32 	%r250, %r249, %r109, %r264;
	mad.lo.s32 	%r251, %r250, %r111, %r265;
	mul.wide.s32 	%rd37, %r251, 4;
	add.s64 	%rd38, %rd1, %rd37;
	.pragma "used_bytes_mask 7";
	ld.global.u32 	%r252, [%rd38];
	bfe.u32 	%r253, %r252, 0, 8;
	add.s32 	%r302, %r302, %r253;
	bfe.u32 	%r254, %r252, 8, 8;
	add.s32 	%r303, %r303, %r254;
	bfe.u32 	%r255, %r252, 16, 8;
	add.s32 	%r304, %r304, %r255;
$L__BB1_19:
	add.s32 	%r265, %r265, 1;
	setp.ne.s32 	%p18, %r265, %r111;
	@%p18 bra 	$L__BB1_8;
	div.u32 	%r256, %r302, %r5;
	div.u32 	%r257, %r303, %r5;
	div.u32 	%r258, %r304, %r5;
	mad.lo.s32 	%r259, %r305, %r109, %r264;
	mul.wide.s32 	%rd39, %r259, 4;
	add.s64 	%rd40, %rd2, %rd39;
	prmt.b32 	%r260, %r256, %r257, 0x3340U;
	prmt.b32 	%r261, %r258, 0, 0x3340U;
	prmt.b32 	%r262, %r260, %r261, 0x5410U;
	st.global.u32 	[%rd40], %r262;
	add.s32 	%r264, %r264, %r3;
	setp.lt.s32 	%p19, %r264, %r109;
	@%p19 bra 	$L__BB1_7;
	bra.uni 	$L__BB1_5;
$L__BB1_21:
	setp.lt.s32 	%p7, %r1, %r109;
	@%p7 bra 	$L__BB1_23;
$L__BB1_22:
	add.s32 	%r305, %r305, %r4;
	setp.lt.s32 	%p9, %r305, %r110;
	@%p9 bra 	$L__BB1_21;
	bra.uni 	$L__BB1_29;
$L__BB1_23:
	mul.lo.s32 	%r101, %r305, %r109;
	mov.u32 	%r306, %r1;
$L__BB1_24:
	add.s32 	%r123, %r306, %r101;
	mul.wide.s32 	%rd7, %r123, 4;
	add.s64 	%rd8, %rd2, %rd7;
	mov.b32 	%r124, 0;
	st.global.u32 	[%rd8], %r124;
	add.s32 	%r306, %r306, %r3;
	setp.lt.s32 	%p8, %r306, %r109;
	@%p8 bra 	$L__BB1_24;
	bra.uni 	$L__BB1_22;
$L__BB1_25:
	setp.ge.s32 	%p3, %r1, %r109;
	@%p3 bra 	$L__BB1_28;
	mul.lo.s32 	%r105, %r305, %r109;
	mov.u32 	%r308, %r1;
$L__BB1_27:
	add.s32 	%r121, %r308, %r105;
	mul.wide.s32 	%rd5, %r121, 4;
	add.s64 	%rd6, %rd2, %rd5;
	mov.b32 	%r122, 0;
	st.global.u32 	[%rd6], %r122;
	add.s32 	%r308, %r308, %r3;
	setp.lt.s32 	%p4, %r308, %r109;
	@%p4 bra 	$L__BB1_27;
$L__BB1_28:
	add.s32 	%r305, %r305, %r4;
	setp.lt.s32 	%p5, %r305, %r110;
	@%p5 bra 	$L__BB1_25;
$L__BB1_29:
	ret;

}
.func  (.param .align 16 .b8 func_retval0[16]) __internal_trig_reduction_slowpathd(
	.param .b64 __internal_trig_reduction_slowpathd_param_0
)
{
	.local .align 8 .b8 	__local_depot2[40];
	.reg .b64 	%SP;
	.reg .b64 	%SPL;
	.reg .pred 	%p<10>;
	.reg .b32 	%r<47>;
	.reg .b64 	%rd<74>;
	.reg .b64 	%fd<5>;

	mov.u64 	%SPL, __local_depot2;
	ld.param.f64 	%fd4, [__internal_trig_reduction_slowpathd_param_0];
	add.u64 	%rd1, %SPL, 0;
	{
	.reg .b32 %temp; 
	mov.b64 	{%temp, %r1}, %fd4;
	}
	shr.u32 	%r2, %r1, 20;
	and.b32  	%r3, %r2, 2047;
	setp.eq.s32 	%p1, %r3, 2047;
	mov.b32 	%r46, 0;
	@%p1 bra 	$L__BB2_9;
	add.s32 	%r20, %r3, -1024;
	mov.b64 	%rd20, %fd4;
	shl.b64 	%rd2, %rd20, 11;
	shr.u32 	%r4, %r20, 6;
	sub.s32 	%r45, 15, %r4;
	sub.s32 	%r21, 19, %r4;
	setp.lt.u32 	%p2, %r20, 128;
	selp.b32 	%r6, 18, %r21, %p2;
	setp.ge.s32 	%p3, %r45, %r6;
	mov.b64 	%rd70, 0;
	@%p3 bra 	$L__BB2_4;
	add.s32 	%r23, %r6, %r4;
	neg.s32 	%r43, %r23;
	or.b64  	%rd3, %rd2, -9223372036854775808;
	mov.b64 	%rd70, 0;
	mov.b32 	%r42, 0;
	mov.u64 	%rd25, __cudart_i2opi_d;
	mov.u32 	%r44, %r45;
$L__BB2_3:
	.pragma "nounroll";
	mul.wide.s32 	%rd22, %r42, 8;
	add.s64 	%rd23, %rd1, %rd22;
	mul.wide.s32 	%rd24, %r44, 8;
	add.s64 	%rd26, %rd25, %rd24;
	ld.global.nc.u64 	%rd27, [%rd26];
	{
	.reg .u32 %r0, %r1, %r2, %r3, %alo, %ahi, %blo, %bhi, %clo, %chi;
	mov.b64 	{%alo,%ahi}, %rd27;
	mov.b64 	{%blo,%bhi}, %rd3;
	mov.b64 	{%clo,%chi}, %rd70;
	mad.lo.cc.u32 	%r0, %alo, %blo, %clo;
	madc.hi.cc.u32 	%r1, %alo, %blo, %chi;
	madc.hi.u32 	%r2, %alo, %bhi, 0;
	mad.lo.cc.u32 	%r1, %alo, %bhi, %r1;
	madc.hi.cc.u32 	%r2, %ahi, %blo, %r2;
	madc.hi.u32 	%r3, %ahi, %bhi, 0;
	mad.lo.cc.u32 	%r1, %ahi, %blo, %r1;
	madc.lo.cc.u32 	%r2, %ahi, %bhi, %r2;
	addc.u32 	%r3, %r3, 0;
	mov.b64 	%rd28, {%r0,%r1};
	mov.b64 	%rd70, {%r2,%r3};
	}
	st.local.u64 	[%rd23], %rd28;
	add.s32 	%r44, %r44, 1;
	add.s32 	%r43, %r43, 1;
	add.s32 	%r42, %r42, 1;
	setp.ne.s32 	%p4, %r43, -15;
	mov.u32 	%r45, %r6;
	@%p4 bra 	$L__BB2_3;
$L__BB2_4:
	cvt.s64.s32 	%rd29, %r45;
	cvt.u64.u32 	%rd30, %r4;
	add.s64 	%rd31, %rd30, %rd29;
	shl.b64 	%rd32, %rd31, 3;
	add.s64 	%rd33, %rd1, %rd32;
	st.local.u64 	[%rd33+-120], %rd70;
	and.b32  	%r15, %r2, 63;
	ld.local.u64 	%rd72, [%rd1+16];
	ld.local.u64 	%rd71, [%rd1+24];
	setp.eq.s32 	%p5, %r15, 0;
	@%p5 bra 	$L__BB2_6;
	shl.b64 	%rd34, %rd71, %r15;
	shr.u64 	%rd35, %rd72, 1;
	xor.b32  	%r24, %r15, 63;
	shr.u64 	%rd36, %rd35, %r24;
	or.b64  	%rd71, %rd34, %rd36;
	ld.local.u64 	%rd37, [%rd1+8];
	shl.b64 	%rd38, %rd72, %r15;
	shr.u64 	%rd39, %rd37, 1;
	shr.u64 	%rd40, %rd39, %r24;
	or.b64  	%rd72, %rd38, %rd40;
$L__BB2_6:
	and.b32  	%r25, %r1, -2147483648;
	shr.u64 	%rd41, %rd71, 62;
	cvt.u32.u64 	%r26, %rd41;
	mov.b64 	{%r27, %r28}, %rd71;
	mov.b64 	{%r29, %r30}, %rd72;
	shf.l.wrap.b32 	%r31, %r30, %r27, 2;
	shf.l.wrap.b32 	%r32, %r27, %r28, 2;
	mov.b64 	%rd42, {%r31, %r32};
	shl.b64 	%rd43, %rd72, 2;
	shr.u64 	%rd44, %rd42, 63;
	cvt.u32.u64 	%r33, %rd44;
	add.s32 	%r34, %r33, %r26;
	setp.eq.s32 	%p6, %r25, 0;
	neg.s32 	%r35, %r34;
	selp.b32 	%r46, %r34, %r35, %p6;
	setp.gt.s64 	%p7, %rd42, -1;
	mov.b64 	%rd45, 0;
	{
	.reg .u32 %r0, %r1, %r2, %r3, %a0, %a1, %a2, %a3, %b0, %b1, %b2, %b3;
	mov.b64 	{%a0,%a1}, %rd45;
	mov.b64 	{%a2,%a3}, %rd45;
	mov.b64 	{%b0,%b1}, %rd43;
	mov.b64 	{%b2,%b3}, %rd42;
	sub.cc.u32 	%r0, %a0, %b0;
	subc.cc.u32 	%r1, %a1, %b1;
	subc.cc.u32 	%r2, %a2, %b2;
	subc.u32 	%r3, %a3, %b3;
	mov.b64 	%rd46, {%r0,%r1};
	mov.b64 	%rd47, {%r2,%r3};
	}
	xor.b32  	%r36, %r25, -2147483648;
	selp.b64 	%rd73, %rd42, %rd47, %p7;
	selp.b64 	%rd14, %rd43, %rd46, %p7;
	selp.b32 	%r17, %r25, %r36, %p7;
	clz.b64 	%r37, %rd73;
	cvt.u64.u32 	%rd15, %r37;
	setp.eq.s32 	%p8, %r37, 0;
	@%p8 bra 	$L__BB2_8;
	cvt.u32.u64 	%r38, %rd15;
	and.b32  	%r39, %r38, 63;
	shl.b64 	%rd48, %rd73, %r39;
	shr.u64 	%rd49, %rd14, 1;
	not.b32 	%r40, %r38;
	and.b32  	%r41, %r40, 63;
	shr.u64 	%rd50, %rd49, %r41;
	or.b64  	%rd73, %rd48, %rd50;
$L__BB2_8:
	mov.b64 	%rd51, -3958705157555305931;
	{
	.reg .u32 %r0, %r1, %r2, %r3, %alo, %ahi, %blo, %bhi;
	mov.b64 	{%alo,%ahi}, %rd73;
	mov.b64 	{%blo,%bhi}, %rd51;
	mul.lo.u32 	%r0, %alo, %blo;
	mul.hi.u32 	%r1, %alo, %blo;
	mad.lo.cc.u32 	%r1, %alo, %bhi, %r1;
	madc.hi.u32 	%r2, %alo, %bhi, 0;
	mad.lo.cc.u32 	%r1, %ahi, %blo, %r1;
	madc.hi.cc.u32 	%r2, %ahi, %blo, %r2;
	madc.hi.u32 	%r3, %ahi, %bhi, 0;
	mad.lo.cc.u32 	%r2, %ahi, %bhi, %r2;
	addc.u32 	%r3, %r3, 0;
	mov.b64 	%rd52, {%r0,%r1};
	mov.b64 	%rd53, {%r2,%r3};
	}
	setp.gt.s64 	%p9, %rd53, 0;
	{
	.reg .u32 %r0, %r1, %r2, %r3, %a0, %a1, %a2, %a3, %b0, %b1, %b2, %b3;
	mov.b64 	{%a0,%a1}, %rd52;
	mov.b64 	{%a2,%a3}, %rd53;
	mov.b64 	{%b0,%b1}, %rd52;
	mov.b64 	{%b2,%b3}, %rd53;
	add.cc.u32 	%r0, %a0, %b0;
	addc.cc.u32 	%r1, %a1, %b1;
	addc.cc.u32 	%r2, %a2, %b2;
	addc.u32 	%r3, %a3, %b3;
	mov.b64 	%rd54, {%r0,%r1};
	mov.b64 	%rd55, {%r2,%r3};
	}
	selp.b64 	%rd56, %rd55, %rd53, %p9;
	selp.s64 	%rd57, -1, 0, %p9;
	sub.s64 	%rd58, %rd57, %rd15;
	cvt.u64.u32 	%rd59, %r17;
	shl.b64 	%rd60, %rd59, 32;
	add.s64 	%rd61, %rd56, 1;
	shr.u64 	%rd62, %rd61, 10;
	add.s64 	%rd63, %rd62, 1;
	shr.u64 	%rd64, %rd63, 1;
	shl.b64 	%rd65, %rd58, 52;
	add.s64 	%rd66, %rd65, %rd64;
	add.s64 	%rd67, %rd66, 4602678819172646912;
	or.b64  	%rd68, %rd67, %rd60;
	mov.b64 	%fd4, %rd68;
$L__BB2_9:
	st.param.f64 	[func_retval0], %fd4;
	st.param.b32 	[func_retval0+8], %r46;
	ret;

}


// ===== COMPILED SASS (sm_100) =====

	.target	sm_100

	.elftype	@"ET_EXEC"


//--------------------- .note.nv.tkinfo           --------------------------
	.section	.note.nv.tkinfo,"",@"SHT_NOTE"
	.sectionflags	@"SHF_NOTE_NV_TKINFO"
	.tkinfo
        /*0018*/ 	.word	0x00000002
        /*0030*/ 	.string	""
        /*0030*/ 	.string	"ptxas"
        /*0030*/ 	.string	"Cuda compilation tools, release 13.0, V13.0.88"
        /*0030*/ 	.string	"Build cuda_13.0.r13.0/compiler.36424714_0"
        /*0030*/ 	.string	"-arch sm_100 -m 64 "



//--------------------- .note.nv.cuinfo           --------------------------
	.section	.note.nv.cuinfo,"",@"SHT_NOTE"
	.sectionflags	@"SHF_NOTE_NV_CUINFO"
        /*0018*/ 	.short	0x0002
        /*001a*/ 	.short	0x0064
        /*001c*/ 	.short	0x0082
	.zero		2


//--------------------- .nv.info                  --------------------------
	.section	.nv.info,"",@"SHT_CUDA_INFO"
	.align	4


	//----- nvinfo : EIATTR_REGCOUNT
	.align		4
        /*0000*/ 	.byte	0x04, 0x2f
        /*0002*/ 	.short	(.L_2 - .L_1)
	.align		4
.L_1:
        /*0004*/ 	.word	index@(_Z6render4vec3S_iidP6uchar4S_S_P7polygoni)
        /*0008*/ 	.word	0x0000005e


	//----- nvinfo : EIATTR_FRAME_SIZE
	.align		4
.L_2:
        /*000c*/ 	.byte	0x04, 0x11
        /*000e*/ 	.short	(.L_4 - .L_3)
	.align		4
.L_3:
        /*0010*/ 	.word	index@($_Z6render4vec3S_iidP6uchar4S_S_P7polygoni$__internal_trig_reduction_slowpathd)
        /*0014*/ 	.word	0x00000028


	//----- nvinfo : EIATTR_FRAME_SIZE
	.align		4
.L_4:
        /*0018*/ 	.byte	0x04, 0x11
        /*001a*/ 	.short	(.L_6 - .L_5)
	.align		4
.L_5:
        /*001c*/ 	.word	index@($__internal_2_$__cuda_sm20_dsqrt_rn_f64_mediumpath_v1)
        /*0020*/ 	.word	0x00000028


	//----- nvinfo : EIATTR_FRAME_SIZE
	.align		4
.L_6:
        /*0024*/ 	.byte	0x04, 0x11
        /*0026*/ 	.short	(.L_8 - .L_7)
	.align		4
.L_7:
        /*0028*/ 	.word	index@($__internal_1_$__cuda_sm20_div_rn_f64_full)
        /*002c*/ 	.word	0x00000028


	//----- nvinfo : EIATTR_FRAME_SIZE
	.align		4
.L_8:
        /*0030*/ 	.byte	0x04, 0x11
        /*0032*/ 	.short	(.L_10 - .L_9)
	.align		4
.L_9:
        /*0034*/ 	.word	index@($__internal_0_$__cuda_sm20_dblrcp_rn_slowpath_v3)
        /*0038*/ 	.word	0x00000028


	//----- nvinfo : EIATTR_FRAME_SIZE
	.align		4
.L_10:
        /*003c*/ 	.byte	0x04, 0x11
        /*003e*/ 	.short	(.L_12 - .L_11)
	.align		4
.L_11:
        /*0040*/ 	.word	index@(_Z6render4vec3S_iidP6uchar4S_S_P7polygoni)
        /*0044*/ 	.word	0x00000028


	//----- nvinfo : EIATTR_REGCOUNT
	.align		4
.L_12:
        /*0048*/ 	.byte	0x04, 0x2f
        /*004a*/ 	.short	(.L_14 - .L_13)
	.align		4
.L_13:
        /*004c*/ 	.word	index@(_Z4ssaaP6uchar4S0_iiii)
        /*0050*/ 	.word	0x0000001f


	//----- nvinfo : EIATTR_FRAME_SIZE
	.align		4
.L_14:
        /*0054*/ 	.byte	0x04, 0x11
        /*0056*/ 	.short	(.L_16 - .L_15)
	.align		4
.L_15:
        /*0058*/ 	.word	index@(_Z4ssaaP6uchar4S0_iiii)
        /*005c*/ 	.word	0x00000000


	//----- nvinfo : EIATTR_MIN_STACK_SIZE
	.align		4
.L_16:
        /*0060*/ 	.byte	0x04, 0x12
        /*0062*/ 	.short	(.L_18 - .L_17)
	.align		4
.L_17:
        /*0064*/ 	.word	index@(_Z4ssaaP6uchar4S0_iiii)
        /*0068*/ 	.word	0x00000000


	//----- nvinfo : EIATTR_MIN_STACK_SIZE
	.align		4
.L_18:
        /*006c*/ 	.byte	0x04, 0x12
        /*006e*/ 	.short	(.L_20 - .L_19)
	.align		4
.L_19:
        /*0070*/ 	.word	index@(_Z6render4vec3S_iidP6uchar4S_S_P7polygoni)
        /*0074*/ 	.word	0x00000028
.L_20:


//--------------------- .nv.compat                --------------------------
	.section	.nv.compat,"",@"SHT_CUDA_COMPAT_INFO"
	.align	4
        /*0000*/ 	.byte	0x02, 0x09, 0x00, 0x00, 0x02, 0x02, 0x01, 0x00, 0x02, 0x05, 0x05, 0x00, 0x03, 0x07, 0x01, 0x01
        /*0010*/ 	.byte	0x02, 0x03, 0x00, 0x00, 0x02, 0x06, 0x01, 0x00, 0x04, 0x0b, 0x08, 0x00, 0x01, 0x00, 0x00, 0x00
        /*0020*/ 	.byte	0x00, 0x00, 0x00, 0x00


//--------------------- .nv.info._Z4ssaaP6uchar4S0_iiii --------------------------
	.section	.nv.info._Z4ssaaP6uchar4S0_iiii,"",@"SHT_CUDA_INFO"
	.sectionflags	@""
	.align	4


	//----- nvinfo : EIATTR_CUDA_API_VERSION
	.align		4
        /*0000*/ 	.byte	0x04, 0x37
        /*0002*/ 	.short	(.L_22 - .L_21)
.L_21:
        /*0004*/ 	.word	0x00000082


	//----- nvinfo : EIATTR_KPARAM_INFO
	.align		4
.L_22:
        /*0008*/ 	.byte	0x04, 0x17
        /*000a*/ 	.short	(.L_24 - .L_23)
.L_23:
        /*000c*/ 	.word	0x00000000
        /*0010*/ 	.short	0x0005
        /*0012*/ 	.short	0x001c
        /*0014*/ 	.byte	0x00, 0xf0, 0x11, 0x00


	//----- nvinfo : EIATTR_KPARAM_INFO
	.align		4
.L_24:
        /*0018*/ 	.byte	0x04, 0x17
        /*001a*/ 	.short	(.L_26 - .L_25)
.L_25:
        /*001c*/ 	.word	0x00000000
        /*0020*/ 	.short	0x0004
        /*0022*/ 	.short	0x0018
        /*0024*/ 	.byte	0x00, 0xf0, 0x11, 0x00


	//----- nvinfo : EIATTR_KPARAM_INFO
	.align		4
.L_26:
        /*0028*/ 	.byte	0x04, 0x17
        /*002a*/ 	.short	(.L_28 - .L_27)
.L_27:
        /*002c*/ 	.word	0x00000000
        /*0030*/ 	.short	0x0003
        /*0032*/ 	.short	0x0014
        /*0034*/ 	.byte	0x00, 0xf0, 0x11, 0x00


	//----- nvinfo : EIATTR_KPARAM_INFO
	.align		4
.L_28:
        /*0038*/ 	.byte	0x04, 0x17
        /*003a*/ 	.short	(.L_30 - .L_29)
.L_29:
        /*003c*/ 	.word	0x00000000
        /*0040*/ 	.short	0x0002
        /*0042*/ 	.short	0x0010
        /*0044*/ 	.byte	0x00, 0xf0, 0x11, 0x00


	//----- nvinfo : EIATTR_KPARAM_INFO
	.align		4
.L_30:
        /*0048*/ 	.byte	0x04, 0x17
        /*004a*/ 	.short	(.L_32 - .L_31)
.L_31:
        /*004c*/ 	.word	0x00000000
        /*0050*/ 	.short	0x0001
        /*0052*/ 	.short	0x0008
        /*0054*/ 	.byte	0x00, 0xf5, 0x21, 0x00


	//----- nvinfo : EIATTR_KPARAM_INFO
	.align		4
.L_32:
        /*0058*/ 	.byte	0x04, 0x17
        /*005a*/ 	.short	(.L_34 - .L_33)
.L_33:
        /*005c*/ 	.word	0x00000000
        /*0060*/ 	.short	0x0000
        /*0062*/ 	.short	0x0000
        /*0064*/ 	.byte	0x00, 0xf5, 0x21, 0x00


	//----- nvinfo : EIATTR_SPARSE_MMA_MASK
	.align		4
.L_34:
        /*0068*/ 	.byte	0x03, 0x50
        /*006a*/ 	.short	0x0000


	//----- nvinfo : EIATTR_MAXREG_COUNT
	.align		4
        /*006c*/ 	.byte	0x03, 0x1b
        /*006e*/ 	.short	0x00ff


	//----- nvinfo : EIATTR_MERCURY_ISA_VERSION
	.align		4
        /*0070*/ 	.byte	0x03, 0x5f
        /*0072*/ 	.short	0x0101


	//----- nvinfo : EIATTR_UNUSED_LOAD_BYTE_OFFSET
	.align		4
        /*0074*/ 	.byte	0x04, 0x44
        /*0076*/ 	.short	(.L_36 - .L_35)


	//   ....[0]....
.L_35:
        /*0078*/ 	.word	0x000006f0
        /*007c*/ 	.word	0x00000007


	//   ....[1]....
        /*0080*/ 	.word	0x00000700
        /*0084*/ 	.word	0x00000007


	//   ....[2]....
        /*0088*/ 	.word	0x000007c0
        /*008c*/ 	.word	0x00000007


	//   ....[3]....
        /*0090*/ 	.word	0x000007d0
        /*0094*/ 	.word	0x00000007


	//   ....[4]....
        /*0098*/ 	.word	0x00000890
        /*009c*/ 	.word	0x00000007


	//   ....[5]....
        /*00a0*/ 	.word	0x000008a0
        /*00a4*/ 	.word	0x00000007


	//   ....[6]....
        /*00a8*/ 	.word	0x00000930
        /*00ac*/ 	.word	0x00000007


	//   ....[7]....
        /*00b0*/ 	.word	0x00000940
        /*00b4*/ 	.word	0x00000007


	//   ....[8]....
        /*00b8*/ 	.word	0x00000c00
        /*00bc*/ 	.word	0x00000007


	//   ....[9]....
        /*00c0*/ 	.word	0x00000c30
        /*00c4*/ 	.word	0x00000007


	//   ....[10]....
        /*00c8*/ 	.word	0x00000c60
        /*00cc*/ 	.word	0x00000007


	//   ....[11]....
        /*00d0*/ 	.word	0x00000c70
        /*00d4*/ 	.word	0x00000007


	//   ....[12]....
        /*00d8*/ 	.word	0x00000ea0
        /*00dc*/ 	.word	0x00000007


	//   ....[13]....
        /*00e0*/ 	.word	0x00000eb0
        /*00e4*/ 	.word	0x00000007


	//   ....[14]....
        /*00e8*/ 	.word	0x00000fe0
        /*00ec*/ 	.word	0x00000007


	//----- nvinfo : EIATTR_VRC_CTA_INIT_COUNT
	.align		4
.L_36:
        /*00f0*/ 	.byte	0x02, 0x4a
	.zero		1
	.zero		1


	//----- nvinfo : EIATTR_EXIT_INSTR_OFFSETS
	.align		4
        /*00f4*/ 	.byte	0x04, 0x1c
        /*00f6*/ 	.short	(.L_38 - .L_37)


	//   ....[0]....
.L_37:
        /*00f8*/ 	.word	0x000000f0


	//   ....[1]....
        /*00fc*/ 	.word	0x00000250


	//   ....[2]....
        /*0100*/ 	.word	0x000003a0


	//   ....[3]....
        /*0104*/ 	.word	0x00001400


	//----- nvinfo : EIATTR_CRS_STACK_SIZE
	.align		4
.L_38:
        /*0108*/ 	.byte	0x04, 0x1e
        /*010a*/ 	.short	(.L_40 - .L_39)
.L_39:
        /*010c*/ 	.word	0x00000000


	//----- nvinfo : EIATTR_CBANK_PARAM_SIZE
	.align		4
.L_40:
        /*0110*/ 	.byte	0x03, 0x19
        /*0112*/ 	.short	0x0020


	//----- nvinfo : EIATTR_PARAM_CBANK
	.align		4
        /*0114*/ 	.byte	0x04, 0x0a
        /*0116*/ 	.short	(.L_42 - .L_41)
	.align		4
.L_41:
        /*0118*/ 	.word	index@(.nv.constant0._Z4ssaaP6uchar4S0_iiii)
        /*011c*/ 	.short	0x0380
        /*011e*/ 	.short	0x0020


	//----- nvinfo : EIATTR_SW_WAR
	.align		4
.L_42:
        /*0120*/ 	.byte	0x04, 0x36
        /*0122*/ 	.short	(.L_44 - .L_43)
.L_43:
        /*0124*/ 	.word	0x00000008
.L_44:


//--------------------- .nv.info._Z6render4vec3S_iidP6uchar4S_S_P7polygoni --------------------------
	.section	.nv.info._Z6render4vec3S_iidP6uchar4S_S_P7polygoni,"",@"SHT_CUDA_INFO"
	.sectionflags	@""
	.align	4


	//----- nvinfo : EIATTR_CUDA_API_VERSION
	.align		4
        /*0000*/ 	.byte	0x04, 0x37
        /*0002*/ 	.short	(.L_46 - .L_45)
.L_45:
        /*0004*/ 	.word	0x00000082


	//----- nvinfo : EIATTR_KPARAM_INFO
	.align		4
.L_46:
        /*0008*/ 	.byte	0x04, 0x17
        /*000a*/ 	.short	(.L_48 - .L_47)
.L_47:
        /*000c*/ 	.word	0x00000000
        /*0010*/ 	.short	0x0009
        /*0012*/ 	.short	0x0080
        /*0014*/ 	.byte	0x00, 0xf0, 0x11, 0x00


	//----- nvinfo : EIATTR_KPARAM_INFO
	.align		4
.L_48:
        /*0018*/ 	.byte	0x04, 0x17
        /*001a*/ 	.short	(.L_50 - .L_49)
.L_49:
        /*001c*/ 	.word	0x00000000
        /*0020*/ 	.short	0x0008
        /*0022*/ 	.short	0x0078
        /*0024*/ 	.byte	0x00, 0xf5, 0x21, 0x00


	//----- nvinfo : EIATTR_KPARAM_INFO
	.align		4
.L_50:
        /*0028*/ 	.byte	0x04, 0x17
        /*002a*/ 	.short	(.L_52 - .L_51)
.L_51:
        /*002c*/ 	.word	0x00000000
        /*0030*/ 	.short	0x0007
        /*0032*/ 	.short	0x0060
        /*0034*/ 	.byte	0x00, 0xf0, 0x61, 0x00


	//----- nvinfo : EIATTR_KPARAM_INFO
	.align		4
.L_52:
        /*0038*/ 	.byte	0x04, 0x17
        /*003a*/ 	.short	(.L_54 - .L_53)
.L_53:
        /*003c*/ 	.word	0x00000000
        /*0040*/ 	.short	0x0006
        /*0042*/ 	.short	0x0048
        /*0044*/ 	.byte	0x00, 0xf0, 0x61, 0x00


	//----- nvinfo : EIATTR_KPARAM_INFO
	.align		4
.L_54:
        /*0048*/ 	.byte	0x04, 0x17
        /*004a*/ 	.short	(.L_56 - .L_55)
.L_55:
        /*004c*/ 	.word	0x00000000
        /*0050*/ 	.short	0x0005
        /*0052*/ 	.short	0x0040
        /*0054*/ 	.byte	0x00, 0xf5, 0x21, 0x00


	//----- nvinfo : EIATTR_KPARAM_INFO
	.align		4
.L_56:
        /*0058*/ 	.byte	0x04, 0x17
        /*005a*/ 	.short	(.L_58 - .L_57)
.L_57:
        /*005c*/ 	.word	0x00000000
        /*0060*/ 	.short	0x0004
        /*0062*/ 	.short	0x0038
        /*0064*/ 	.byte	0x00, 0xf0, 0x21, 0x00


	//----- nvinfo : EIATTR_KPARAM_INFO
	.align		4
.L_58:
        /*0068*/ 	.byte	0x04, 0x17
        /*006a*/ 	.short	(.L_60 - .L_59)
.L_59:
        /*006c*/ 	.word	0x00000000
        /*0070*/ 	.short	0x0003
        /*0072*/ 	.short	0x0034
        /*0074*/ 	.byte	0x00, 0xf0, 0x11, 0x00


	//----- nvinfo : EIATTR_KPARAM_INFO
	.align		4
.L_60:
        /*0078*/ 	.byte	0x04, 0x17
        /*007a*/ 	.short	(.L_62 - .L_61)
.L_61:
        /*007c*/ 	.word	0x00000000
        /*0080*/ 	.short	0x0002
        /*0082*/ 	.short	0x0030
        /*0084*/ 	.byte	0x00, 0xf0, 0x11, 0x00


	//----- nvinfo : EIATTR_KPARAM_INFO
	.align		4
.L_62:
        /*0088*/ 	.byte	0x04, 0x17
        /*008a*/ 	.short	(.L_64 - .L_63)
.L_63:
        /*008c*/ 	.word	0x00000000
        /*0090*/ 	.short	0x0001
        /*0092*/ 	.short	0x0018
        /*0094*/ 	.byte	0x00, 0xf0, 0x61, 0x00


	//----- nvinfo : EIATTR_KPARAM_INFO
	.align		4
.L_64:
        /*0098*/ 	.byte	0x04, 0x17
        /*009a*/ 	.short	(.L_66 - .L_65)
.L_65:
        /*009c*/ 	.word	0x00000000
        /*00a0*/ 	.short	0x0000
        /*00a2*/ 	.short	0x0000
        /*00a4*/ 	.byte	0x00, 0xf0, 0x61, 0x00


	//----- nvinfo : EIATTR_SPARSE_MMA_MASK
	.align		4
.L_66:
        /*00a8*/ 	.byte	0x03, 0x50
        /*00aa*/ 	.short	0x0000


	//----- nvinfo : EIATTR_MAXREG_COUNT
	.align		4
        /*00ac*/ 	.byte	0x03, 0x1b
        /*00ae*/ 	.short	0x00ff


	//----- nvinfo : EIATTR_MERCURY_ISA_VERSION
	.align		4
        /*00b0*/ 	.byte	0x03, 0x5f
        /*00b2*/ 	.short	0x0101


	//----- nvinfo : EIATTR_VRC_CTA_INIT_COUNT
	.align		4
        /*00b4*/ 	.byte	0x02, 0x4a
	.zero		1
	.zero		1


	//----- nvinfo : EIATTR_EXIT_INSTR_OFFSETS
	.align		4
        /*00b8*/ 	.byte	0x04, 0x1c
        /*00ba*/ 	.short	(.L_68 - .L_67)


	//   ....[0]....
.L_67:
        /*00bc*/ 	.word	0x00001b20


	//   ....[1]....
        /*00c0*/ 	.word	0x00001e10


	//   ....[2]....
        /*00c4*/ 	.word	0x000044c0


	//----- nvinfo : EIATTR_CRS_STACK_SIZE
	.align		4
.L_68:
        /*00c8*/ 	.byte	0x04, 0x1e
        /*00ca*/ 	.short	(.L_70 - .L_69)
.L_69:
        /*00cc*/ 	.word	0x00000000


	//----- nvinfo : EIATTR_CBANK_PARAM_SIZE
	.align		4
.L_70:
        /*00d0*/ 	.byte	0x03, 0x19
        /*00d2*/ 	.short	0x0084


	//----- nvinfo : EIATTR_PARAM_CBANK
	.align		4
        /*00d4*/ 	.byte	0x04, 0x0a
        /*00d6*/ 	.short	(.L_72 - .L_71)
	.align		4
.L_71:
        /*00d8*/ 	.word	index@(.nv.constant0._Z6render4vec3S_iidP6uchar4S_S_P7polygoni)
        /*00dc*/ 	.short	0x0380
        /*00de*/ 	.short	0x0084


	//----- nvinfo : EIATTR_SW_WAR
	.align		4
.L_72:
        /*00e0*/ 	.byte	0x04, 0x36
        /*00e2*/ 	.short	(.L_74 - .L_73)
.L_73:
        /*00e4*/ 	.word	0x00000008
.L_74:


//--------------------- .nv.callgraph             --------------------------
	.section	.nv.callgraph,"",@"SHT_CUDA_CALLGRAPH"
	.align	4
	.sectionentsize	8
	.align		4
        /*0000*/ 	.word	0x00000000
	.align		4
        /*0004*/ 	.word	0xffffffff
	.align		4
        /*0008*/ 	.word	0x00000000
	.align		4
        /*000c*/ 	.word	0xfffffffe
	.align		4
        /*0010*/ 	.word	0x00000000
	.align		4
        /*0014*/ 	.word	0xfffffffd
	.align		4
        /*0018*/ 	.word	0x00000000
	.align		4
        /*001c*/ 	.word	0xfffffffc


//--------------------- .nv.constant4             --------------------------
	.section	.nv.constant4,"a",@progbits
	.align	8
	.align		8
.nv.constant4:
        /*0000*/ 	.dword	__cudart_i2opi_d


//--------------------- .text._Z4ssaaP6uchar4S0_iiii --------------------------
	.section	.text._Z4ssaaP6uchar4S0_iiii,"ax",@progbits
	.align	128
        .global         _Z4ssaaP6uchar4S0_iiii
        .type           _Z4ssaaP6uchar4S0_iiii,@function
        .size           _Z4ssaaP6uchar4S0_iiii,(.L_x_128 - _Z4ssaaP6uchar4S0_iiii)
        .other          _Z4ssaaP6uchar4S0_iiii,@"STO_CUDA_ENTRY STV_DEFAULT"
_Z4ssaaP6uchar4S0_iiii:
.text._Z4ssaaP6uchar4S0_iiii:
[----:B------:R-:W-:Y:S01]  /*0000*/  LDC R1, c[0x0][0x37c] ;  /* 0x0000df00ff017b82 */ /* 0x000fe20000000800 */
[----:B------:R-:W0:Y:S01]  /*0010*/  S2R R2, SR_CTAID.Y ;  /* 0x0000000000027919 */ /* 0x000e220000002600 */
[----:B------:R-:W1:Y:S01]  /*0020*/  LDCU UR7, c[0x0][0x360] ;  /* 0x00006c00ff0777ac */ /* 0x000e620008000800 */
[----:B------:R-:W0:Y:S01]  /*0030*/  S2R R5, SR_TID.Y ;  /* 0x0000000000057919 */ /* 0x000e220000002200 */
[----:B------:R-:W0:Y:S01]  /*0040*/  LDCU UR5, c[0x0][0x364] ;  /* 0x00006c80ff0577ac */ /* 0x000e220008000800 */
[----:B------:R-:W2:Y:S01]  /*0050*/  S2R R0, SR_CTAID.X ;  /* 0x0000000000007919 */ /* 0x000ea20000002500 */
[----:B------:R-:W3:Y:S01]  /*0060*/  LDCU UR8, c[0x0][0x394] ;  /* 0x00007280ff0877ac */ /* 0x000ee20008000800 */
[----:B------:R-:W2:Y:S01]  /*0070*/  S2R R3, SR_TID.X ;  /* 0x0000000000037919 */ /* 0x000ea20000002100 */
[----:B------:R-:W1:Y:S01]  /*0080*/  LDCU UR4, c[0x0][0x370] ;  /* 0x00006e00ff0477ac */ /* 0x000e620008000800 */
[----:B------:R-:W4:Y:S01]  /*0090*/  LDCU UR6, c[0x0][0x374] ;  /* 0x00006e80ff0677ac */ /* 0x000f220008000800 */
[----:B-1----:R-:W-:Y:S01]  /*00a0*/  UIMAD UR4, UR7, UR4, URZ ;  /* 0x00000004070472a4 */ /* 0x002fe2000f8e02ff */
[----:B0-----:R-:W-:Y:S01]  /*00b0*/  IMAD R2, R2, UR5, R5 ;  /* 0x0000000502027c24 */ /* 0x001fe2000f8e0205 */
[----:B----4-:R-:W-:-:S04]  /*00c0*/  UIMAD UR5, UR5, UR6, URZ ;  /* 0x00000006050572a4 */ /* 0x010fc8000f8e02ff */
[----:B---3--:R-:W-:Y:S01]  /*00d0*/  ISETP.GE.AND P0, PT, R2, UR8, PT ;  /* 0x0000000802007c0c */ /* 0x008fe2000bf06270 */
[----:B--2---:R-:W-:-:S12]  /*00e0*/  IMAD R0, R0, UR7, R3 ;  /* 0x0000000700007c24 */ /* 0x004fd8000f8e0203 */
[----:B------:R-:W-:Y:S05]  /*00f0*/  @P0 EXIT ;  /* 0x000000000000094d */ /* 0x000fea0003800000 */
[----:B------:R-:W0:Y:S01]  /*0100*/  LDCU UR7, c[0x0][0x398] ;  /* 0x00007300ff0777ac */ /* 0x000e220008000800 */
[----:B------:R-:W1:Y:S01]  /*0110*/  LDCU.64 UR10, c[0x0][0x358] ;  /* 0x00006b00ff0a77ac */ /* 0x000e620008000a00 */
[----:B0-----:R-:W-:-:S09]  /*0120*/  UISETP.GT.AND UP0, UPT, UR7, URZ, UPT ;  /* 0x000000ff0700728c */ /* 0x001fd2000bf04270 */
[----:B-1----:R-:W-:Y:S05]  /*0130*/  BRA.U UP0, `(.L_x_0) ;  /* 0x0000000100487547 */ /* 0x002fea000b800000 */
.L_x_4:
[----:B------:R-:W0:Y:S01]  /*0140*/  LDC R8, c[0x0][0x390] ;  /* 0x0000e400ff087b82 */ /* 0x000e220000000800 */
[----:B------:R-:W-:Y:S01]  /*0150*/  BSSY.RECONVERGENT B0, `(.L_x_1) ;  /* 0x000000b000007945 */ /* 0x000fe20003800200 */
[----:B0-----:R-:W-:-:S13]  /*0160*/  ISETP.GE.AND P0, PT, R0, R8, PT ;  /* 0x000000080000720c */ /* 0x001fda0003f06270 */
[----:B------:R-:W-:Y:S05]  /*0170*/  @P0 BRA `(.L_x_2) ;  /* 0x0000000000200947 */ /* 0x000fea0003800000 */
[----:B------:R-:W0:Y:S01]  /*0180*/  LDC.64 R6, c[0x0][0x388] ;  /* 0x0000e200ff067b82 */ /* 0x000e220000000a00 */
[----:B------:R-:W-:-:S07]  /*0190*/  IMAD.MOV.U32 R3, RZ, RZ, R0 ;  /* 0x000000ffff037224 */ /* 0x000fce00078e0000 */
.L_x_3:
[----:B------:R-:W-:Y:S02]  /*01a0*/  IMAD R5, R2, R8, R3 ;  /* 0x0000000802057224 */ /* 0x000fe400078e0203 */
[----:B------:R-:W-:Y:S02]  /*01b0*/  VIADD R3, R3, UR4 ;  /* 0x0000000403037c36 */ /* 0x000fe40008000000 */
[----:B0-----:R-:W-:-:S03]  /*01c0*/  IMAD.WIDE R4, R5, 0x4, R6 ;  /* 0x0000000405047825 */ /* 0x001fc600078e0206 */
[----:B------:R-:W-:Y:S02]  /*01d0*/  ISETP.GE.AND P0, PT, R3, R8, PT ;  /* 0x000000080300720c */ /* 0x000fe40003f06270 */
[----:B------:R1:W-:Y:S11]  /*01e0*/  STG.E desc[UR10][R4.64], RZ ;  /* 0x000000ff04007986 */ /* 0x0003f6000c10190a */
[----:B-1----:R-:W-:Y:S05]  /*01f0*/  @!P0 BRA `(.L_x_3) ;  /* 0xfffffffc00e88947 */ /* 0x002fea000383ffff */
.L_x_2:
[----:B------:R-:W-:Y:S05]  /*0200*/  BSYNC.RECONVERGENT B0 ;  /* 0x0000000000007941 */ /* 0x000fea0003800200 */
.L_x_1:
[----:B------:R-:W0:Y:S01]  /*0210*/  LDCU UR6, c[0x0][0x394] ;  /* 0x00007280ff0677ac */ /* 0x000e220008000800 */
[----:B------:R-:W-:-:S05]  /*0220*/  VIADD R2, R2, UR5 ;  /* 0x0000000502027c36 */ /* 0x000fca0008000000 */
[----:B0-----:R-:W-:-:S13]  /*0230*/  ISETP.GE.AND P0, PT, R2, UR6, PT ;  /* 0x0000000602007c0c */ /* 0x001fda000bf06270 */
[----:B------:R-:W-:Y:S05]  /*0240*/  @!P0 BRA `(.L_x_4) ;  /* 0xfffffffc00bc8947 */ /* 0x000fea000383ffff */
[----:B------:R-:W-:Y:S05]  /*0250*/  EXIT ;  /* 0x000000000000794d */ /* 0x000fea0003800000 */
.L_x_0:
[----:B------:R-:W0:Y:S02]  /*0260*/  LDCU UR9, c[0x0][0x39c] ;  /* 0x00007380ff0977ac */ /* 0x000e240008000800 */
[----:B0-----:R-:W-:-:S09]  /*0270*/  UISETP.GT.AND UP0, UPT, UR9, URZ, UPT ;  /* 0x000000ff0900728c */ /* 0x001fd2000bf04270 */
[----:B------:R-:W-:Y:S05]  /*0280*/  BRA.U UP0, `(.L_x_5) ;  /* 0x0000000100487547 */ /* 0x000fea000b800000 */
.L_x_9:
[----:B------:R-:W0:Y:S01]  /*0290*/  LDC R8, c[0x0][0x390] ;  /* 0x0000e400ff087b82 */ /* 0x000e220000000800 */
[----:B------:R-:W-:Y:S01]  /*02a0*/  BSSY.RECONVERGENT B0, `(.L_x_6) ;  /* 0x000000b000007945 */ /* 0x000fe20003800200 */
[----:B0-----:R-:W-:-:S13]  /*02b0*/  ISETP.GE.AND P0, PT, R0, R8, PT ;  /* 0x000000080000720c */ /* 0x001fda0003f06270 */
[----:B-1----:R-:W-:Y:S05]  /*02c0*/  @P0 BRA `(.L_x_7) ;  /* 0x0000000000200947 */ /* 0x002fea0003800000 */
[----:B------:R-:W0:Y:S01]  /*02d0*/  LDC.64 R6, c[0x0][0x388] ;  /* 0x0000e200ff067b82 */ /* 0x000e220000000a00 */
[----:B------:R-:W-:-:S07]  /*02e0*/  IMAD.MOV.U32 R3, RZ, RZ, R0 ;  /* 0x000000ffff037224 */ /* 0x000fce00078e0000 */
.L_x_8:
[----:B-1----:R-:W-:Y:S01]  /*02f0*/  IMAD R5, R2, R8, R3 ;  /* 0x0000000802057224 */ /* 0x002fe200078e0203 */
[----:B------:R-:W-:-:S03]  /*0300*/  IADD3 R3, PT, PT, R3, UR4, RZ ;  /* 0x0000000403037c10 */ /* 0x000fc6000fffe0ff */
[----:B0-----:R-:W-:Y:S01]  /*0310*/  IMAD.WIDE R4, R5, 0x4, R6 ;  /* 0x0000000405047825 */ /* 0x001fe200078e0206 */
[----:B------:R-:W-:-:S04]  /*0320*/  ISETP.GE.AND P0, PT, R3, R8, PT ;  /* 0x000000080300720c */ /* 0x000fc80003f06270 */
[----:B------:R1:W-:Y:S09]  /*0330*/  STG.E desc[UR10][R4.64], RZ ;  /* 0x000000ff04007986 */ /* 0x0003f2000c10190a */
[----:B------:R-:W-:Y:S05]  /*0340*/  @!P0 BRA `(.L_x_8) ;  /* 0xfffffffc00e88947 */ /* 0x000fea000383ffff */
.L_x_7:
[----:B------:R-:W-:Y:S05]  /*0350*/  BSYNC.RECONVERGENT B0 ;  /* 0x0000000000007941 */ /* 0x000fea0003800200 */
.L_x_6:
[----:B------:R-:W0:Y:S01]  /*0360*/  LDCU UR6, c[0x0][0x394] ;  /* 0x00007280ff0677ac */ /* 0x000e220008000800 */
[----:B------:R-:W-:-:S05]  /*0370*/  VIADD R2, R2, UR5 ;  /* 0x0000000502027c36 */ /* 0x000fca0008000000 */
[----:B0-----:R-:W-:-:S13]  /*0380*/  ISETP.GE.AND P0, PT, R2, UR6, PT ;  /* 0x0000000602007c0c */ /* 0x001fda000bf06270 */
[----:B------:R-:W-:Y:S05]  /*0390*/  @!P0 BRA `(.L_x_9) ;  /* 0xfffffffc00bc8947 */ /* 0x000fea000383ffff */
[----:B------:R-:W-:Y:S05]  /*03a0*/  EXIT ;  /* 0x000000000000794d */ /* 0x000fea0003800000 */
.L_x_5:
[----:B------:R-:W0:Y:S01]  /*03b0*/  LDC R5, c[0x0][0x390] ;  /* 0x0000e400ff057b82 */ /* 0x000e220000000800 */
[----:B------:R-:W-:Y:S02]  /*03c0*/  ULOP3.LUT UR6, UR9, 0x7, URZ, 0xc0, !UPT ;  /* 0x0000000709067892 */ /* 0x000fe4000f8ec0ff */
[----:B------:R-:W-:Y:S02]  /*03d0*/  ULOP3.LUT UR8, UR9, 0x7ffffff8, URZ, 0xc0, !UPT ;  /* 0x7ffffff809087892 */ /* 0x000fe4000f8ec0ff */
[----:B------:R-:W-:-:S04]  /*03e0*/  UIADD3 UR6, UPT, UPT, UR6, -0x1, URZ ;  /* 0xffffffff06067890 */ /* 0x000fc8000fffe0ff */
[----:B------:R-:W-:Y:S01]  /*03f0*/  UISETP.GE.U32.AND UP0, UPT, UR6, 0x3, UPT ;  /* 0x000000030600788c */ /* 0x000fe2000bf06070 */
[C---:B0-----:R-:W-:Y:S02]  /*0400*/  IMAD R3, R5.reuse, UR7, RZ ;  /* 0x0000000705037c24 */ /* 0x041fe4000f8e02ff */
[----:B------:R-:W-:-:S08]  /*0410*/  IMAD R5, R5, UR9, RZ ;  /* 0x0000000905057c24 */ /* 0x000fd0000f8e02ff */
.L_x_19:
[----:B0-----:R-:W0:Y:S01]  /*0420*/  LDCU UR6, c[0x0][0x390] ;  /* 0x00007200ff0677ac */ /* 0x001e220008000800 */
[----:B------:R-:W-:Y:S01]  /*0430*/  BSSY.RECONVERGENT B0, `(.L_x_10) ;  /* 0x00000f8000007945 */ /* 0x000fe20003800200 */
[----:B0-----:R-:W-:-:S13]  /*0440*/  ISETP.GE.AND P0, PT, R0, UR6, PT ;  /* 0x0000000600007c0c */ /* 0x001fda000bf06270 */
[----:B------:R-:W-:Y:S05]  /*0450*/  @P0 BRA `(.L_x_11) ;  /* 0x0000000c00d40947 */ /* 0x000fea0003800000 */
[----:B------:R-:W0:Y:S01]  /*0460*/  LDCU UR6, c[0x0][0x39c] ;  /* 0x00007380ff0677ac */ /* 0x000e220008000800 */
[----:B------:R-:W-:Y:S02]  /*0470*/  IMAD.MOV.U32 R7, RZ, RZ, R0 ;  /* 0x000000ffff077224 */ /* 0x000fe400078e0000 */
[----:B0-----:R-:W-:-:S07]  /*0480*/  IMAD R4, R2, UR6, RZ ;  /* 0x0000000602047c24 */ /* 0x001fce000f8e02ff */
.L_x_18:
[----:B0-----:R-:W0:Y:S01]  /*0490*/  LDCU UR6, c[0x0][0x390] ;  /* 0x00007200ff0677ac */ /* 0x001e220008000800 */
[----:B------:R-:W-:Y:S02]  /*04a0*/  VIADD R8, R4, 0x7 ;  /* 0x0000000704087836 */ /* 0x000fe40000000000 */
[----:B------:R-:W-:Y:S02]  /*04b0*/  HFMA2 R6, -RZ, RZ, 0, 0 ;  /* 0x00000000ff067431 */ /* 0x000fe400000001ff */
[----:B------:R-:W-:Y:S01]  /*04c0*/  IMAD.MOV.U32 R26, RZ, RZ, RZ ;  /* 0x000000ffff1a7224 */ /* 0x000fe200078e00ff */
[----:B------:R-:W-:Y:S01]  /*04d0*/  CS2R R24, SRZ ;  /* 0x0000000000187805 */ /* 0x000fe2000001ff00 */
[----:B0-----:R-:W-:-:S07]  /*04e0*/  IMAD R9, R8, UR6, R7 ;  /* 0x0000000608097c24 */ /* 0x001fce000f8e0207 */
.L_x_17:
[----:B------:R-:W0:Y:S01]  /*04f0*/  LDCU UR6, c[0x0][0x39c] ;  /* 0x00007380ff0677ac */ /* 0x000e220008000800 */
[----:B------:R-:W-:Y:S01]  /*0500*/  IMAD.MOV.U32 R19, RZ, RZ, RZ ;  /* 0x000000ffff137224 */ /* 0x000fe200078e00ff */
[----:B0-----:R-:W-:-:S09]  /*0510*/  UISETP.GE.U32.AND UP1, UPT, UR6, 0x8, UPT ;  /* 0x000000080600788c */ /* 0x001fd2000bf26070 */
[----:B------:R-:W-:Y:S05]  /*0520*/  BRA.U !UP1, `(.L_x_12) ;  /* 0x0000000509687547 */ /* 0x000fea000b800000 */
[----:B------:R-:W0:Y:S01]  /*0530*/  LDC R8, c[0x0][0x390] ;  /* 0x0000e400ff087b82 */ /* 0x000e220000000800 */
[----:B------:R-:W1:Y:S01]  /*0540*/  LDCU UR6, c[0x0][0x398] ;  /* 0x00007300ff0677ac */ /* 0x000e620008000800 */
[C---:B------:R-:W-:Y:S01]  /*0550*/  VIADD R10, R4.reuse, 0x2 ;  /* 0x00000002040a7836 */ /* 0x040fe20000000000 */
[C---:B------:R-:W-:Y:S01]  /*0560*/  IADD3 R12, PT, PT, R4.reuse, 0x3, RZ ;  /* 0x00000003040c7810 */ /* 0x040fe20007ffe0ff */
[C---:B------:R-:W-:Y:S01]  /*0570*/  VIADD R15, R4.reuse, 0x5 ;  /* 0x00000005040f7836 */ /* 0x040fe20000000000 */
[----:B------:R-:W-:Y:S01]  /*0580*/  UIADD3 UR7, UPT, UPT, -UR8, URZ, URZ ;  /* 0x000000ff08077290 */ /* 0x000fe2000fffe1ff */
[C---:B------:R-:W-:Y:S02]  /*0590*/  VIADD R14, R4.reuse, 0x4 ;  /* 0x00000004040e7836 */ /* 0x040fe40000000000 */
[----:B------:R-:W-:Y:S02]  /*05a0*/  VIADD R16, R4, 0x6 ;  /* 0x0000000604107836 */ /* 0x000fe40000000000 */
[----:B------:R-:W-:Y:S01]  /*05b0*/  IMAD R11, R5, R2, R7 ;  /* 0x00000002050b7224 */ /* 0x000fe200078e0207 */
[----:B------:R-:W-:Y:S01]  /*05c0*/  MOV R23, UR7 ;  /* 0x0000000700177c02 */ /* 0x000fe20008000f00 */
[----:B-1----:R-:W-:-:S02]  /*05d0*/  IMAD R22, R9, UR6, R6 ;  /* 0x0000000609167c24 */ /* 0x002fc4000f8e0206 */
[-CC-:B0-----:R-:W-:Y:S02]  /*05e0*/  IMAD R13, R10, R8.reuse, R7.reuse ;  /* 0x000000080a0d7224 */ /* 0x181fe400078e0207 */
[-C--:B------:R-:W-:Y:S02]  /*05f0*/  IMAD R10, R4, R8.reuse, R8 ;  /* 0x00000008040a7224 */ /* 0x080fe400078e0208 */
[-CC-:B------:R-:W-:Y:S02]  /*0600*/  IMAD R21, R15, R8.reuse, R7.reuse ;  /* 0x000000080f157224 */ /* 0x180fe400078e0207 */
[-CC-:B------:R-:W-:Y:S02]  /*0610*/  IMAD R17, R12, R8.reuse, R7.reuse ;  /* 0x000000080c117224 */ /* 0x180fe400078e0207 */
[-CC-:B------:R-:W-:Y:S02]  /*0620*/  IMAD R19, R14, R8.reuse, R7.reuse ;  /* 0x000000080e137224 */ /* 0x180fe400078e0207 */
[----:B------:R-:W-:-:S02]  /*0630*/  IMAD R27, R16, R8, R7 ;  /* 0x00000008101b7224 */ /* 0x000fc400078e0207 */
[----:B------:R-:W-:Y:S02]  /*0640*/  IMAD.IADD R15, R10, 0x1, R7 ;  /* 0x000000010a0f7824 */ /* 0x000fe400078e0207 */
[--C-:B------:R-:W-:Y:S02]  /*0650*/  IMAD R8, R11, UR6, R6.reuse ;  /* 0x000000060b087c24 */ /* 0x100fe4000f8e0206 */
[--C-:B------:R-:W-:Y:S02]  /*0660*/  IMAD R12, R13, UR6, R6.reuse ;  /* 0x000000060d0c7c24 */ /* 0x100fe4000f8e0206 */
[--C-:B------:R-:W-:Y:S02]  /*0670*/  IMAD R20, R21, UR6, R6.reuse ;  /* 0x0000000615147c24 */ /* 0x100fe4000f8e0206 */
[--C-:B------:R-:W-:Y:S02]  /*0680*/  IMAD R11, R17, UR6, R6.reuse ;  /* 0x00000006110b7c24 */ /* 0x100fe4000f8e0206 */
[----:B------:R-:W-:-:S02]  /*0690*/  IMAD R13, R19, UR6, R6 ;  /* 0x00000006130d7c24 */ /* 0x000fc4000f8e0206 */
[--C-:B------:R-:W-:Y:S02]  /*06a0*/  IMAD R21, R27, UR6, R6.reuse ;  /* 0x000000061b157c24 */ /* 0x100fe4000f8e0206 */
[----:B------:R-:W-:-:S07]  /*06b0*/  IMAD R10, R15, UR6, R6 ;  /* 0x000000060f0a7c24 */ /* 0x000fce000f8e0206 */
.L_x_13:
[----:B------:R-:W0:Y:S02]  /*06c0*/  LDC.64 R14, c[0x0][0x380] ;  /* 0x0000e000ff0e7b82 */ /* 0x000e240000000a00 */
[----:B0-----:R-:W-:-:S04]  /*06d0*/  IMAD.WIDE R16, R8, 0x4, R14 ;  /* 0x0000000408107825 */ /* 0x001fc800078e020e */
[----:B------:R-:W-:Y:S02]  /*06e0*/  IMAD.WIDE R18, R10, 0x4, R14 ;  /* 0x000000040a127825 */ /* 0x000fe400078e020e */
[----:B------:R-:W2:Y:S04]  /*06f0*/  LDG.E R16, desc[UR10][R16.64] ;  /* 0x0000000a10107981 */ /* 0x000ea8000c1e1900 */
[----:B------:R-:W3:Y:S01]  /*0700*/  LDG.E R18, desc[UR10][R18.64] ;  /* 0x0000000a12127981 */ /* 0x000ee2000c1e1900 */
[----:B--2---:R-:W-:Y:S02]  /*0710*/  PRMT R27, R16, 0x7770, RZ ;  /* 0x00007770101b7816 */ /* 0x004fe400000000ff */
[----:B---3--:R-:W-:-:S04]  /*0720*/  PRMT R28, R18, 0x7770, RZ ;  /* 0x00007770121c7816 */ /* 0x008fc800000000ff */
[----:B------:R-:W-:Y:S02]  /*0730*/  IADD3 R26, PT, PT, R28, R26, R27 ;  /* 0x0000001a1c1a7210 */ /* 0x000fe40007ffe01b */
[----:B------:R-:W-:Y:S02]  /*0740*/  PRMT R27, R16, 0x7771, RZ ;  /* 0x00007771101b7816 */ /* 0x000fe400000000ff */
[----:B------:R-:W-:-:S04]  /*0750*/  PRMT R28, R18, 0x7771, RZ ;  /* 0x00007771121c7816 */ /* 0x000fc800000000ff */
[----:B------:R-:W-:Y:S02]  /*0760*/  IADD3 R27, PT, PT, R28, R24, R27 ;  /* 0x000000181c1b7210 */ /* 0x000fe40007ffe01b */
[----:B------:R-:W-:Y:S01]  /*0770*/  PRMT R28, R16, 0x7772, RZ ;  /* 0x00007772101c7816 */ /* 0x000fe200000000ff */
[----:B------:R-:W-:Y:S01]  /*0780*/  IMAD.WIDE R16, R12, 0x4, R14 ;  /* 0x000000040c107825 */ /* 0x000fe200078e020e */
[----:B------:R-:W-:-:S03]  /*0790*/  PRMT R24, R18, 0x7772, RZ ;  /* 0x0000777212187816 */ /* 0x000fc600000000ff */
[----:B------:R-:W-:Y:S01]  /*07a0*/  IMAD.WIDE R18, R11, 0x4, R14 ;  /* 0x000000040b127825 */ /* 0x000fe200078e020e */
[----:B------:R-:W-:Y:S01]  /*07b0*/  IADD3 R28, PT, PT, R24, R25, R28 ;  /* 0x00000019181c7210 */ /* 0x000fe20007ffe01c */
        /* <DEDUP_REMOVED lines=20> */
[----:B------:R-:W-:Y:S01]  /*0900*/  IADD3 R27, PT, PT, R27, R25, R24 ;  /* 0x000000191b1b7210 */ /* 0x000fe20007ffe018 */
[----:B------:R-:W-:-:S04]  /*0910*/  IMAD.WIDE R24, R21, 0x4, R14 ;  /* 0x0000000415187825 */ /* 0x000fc800078e020e */
[----:B------:R-:W-:Y:S02]  /*0920*/  IMAD.WIDE R14, R22, 0x4, R14 ;  /* 0x00000004160e7825 */ /* 0x000fe400078e020e */
[----:B------:R-:W2:Y:S04]  /*0930*/  LDG.E R24, desc[UR10][R24.64] ;  /* 0x0000000a18187981 */ /* 0x000ea8000c1e1900 */
[----:B------:R-:W3:Y:S01]  /*0940*/  LDG.E R14, desc[UR10][R14.64] ;  /* 0x0000000a0e0e7981 */ /* 0x000ee2000c1e1900 */
[----:B------:R-:W-:Y:S01]  /*0950*/  VIADD R23, R23, 0x8 ;  /* 0x0000000817177836 */ /* 0x000fe20000000000 */
[----:B------:R-:W-:Y:S01]  /*0960*/  PRMT R17, R16, 0x7772, RZ ;  /* 0x0000777210117816 */ /* 0x000fe200000000ff */
[C---:B------:R-:W-:Y:S01]  /*0970*/  IMAD R8, R3.reuse, 0x8, R8 ;  /* 0x0000000803087824 */ /* 0x040fe200078e0208 */
[----:B------:R-:W-:Y:S01]  /*0980*/  PRMT R16, R18, 0x7772, RZ ;  /* 0x0000777212107816 */ /* 0x000fe200000000ff */
[----:B------:R-:W-:Y:S01]  /*0990*/  IMAD R12, R3, 0x8, R12 ;  /* 0x00000008030c7824 */ /* 0x000fe200078e020c */
[----:B------:R-:W-:Y:S01]  /*09a0*/  ISETP.NE.AND P0, PT, R23, RZ, PT ;  /* 0x000000ff1700720c */ /* 0x000fe20003f05270 */
[C---:B------:R-:W-:Y:S01]  /*09b0*/  IMAD R11, R3.reuse, 0x8, R11 ;  /* 0x00000008030b7824 */ /* 0x040fe200078e020b */
[----:B------:R-:W-:Y:S01]  /*09c0*/  IADD3 R16, PT, PT, R16, R26, R17 ;  /* 0x0000001a10107210 */ /* 0x000fe20007ffe011 */
[C---:B------:R-:W-:Y:S01]  /*09d0*/  IMAD R13, R3.reuse, 0x8, R13 ;  /* 0x00000008030d7824 */ /* 0x040fe200078e020d */
[C---:B------:R-:W-:Y:S01]  /*09e0*/  LEA R10, R3.reuse, R10, 0x3 ;  /* 0x0000000a030a7211 */ /* 0x040fe200078e18ff */
[C---:B------:R-:W-:Y:S01]  /*09f0*/  IMAD R21, R3.reuse, 0x8, R21 ;  /* 0x0000000803157824 */ /* 0x040fe200078e0215 */
[C---:B------:R-:W-:Y:S01]  /*0a00*/  LEA R20, R3.reuse, R20, 0x3 ;  /* 0x0000001403147211 */ /* 0x040fe200078e18ff */
[----:B------:R-:W-:Y:S01]  /*0a10*/  IMAD R22, R3, 0x8, R22 ;  /* 0x0000000803167824 */ /* 0x000fe200078e0216 */
[----:B--2---:R-:W-:-:S02]  /*0a20*/  PRMT R17, R24, 0x7770, RZ ;  /* 0x0000777018117816 */ /* 0x004fc400000000ff */
[----:B------:R-:W-:Y:S02]  /*0a30*/  PRMT R18, R24, 0x7771, RZ ;  /* 0x0000777118127816 */ /* 0x000fe400000000ff */
[C---:B---3--:R-:W-:Y:S02]  /*0a40*/  PRMT R26, R14.reuse, 0x7770, RZ ;  /* 0x000077700e1a7816 */ /* 0x048fe400000000ff */
[----:B------:R-:W-:Y:S02]  /*0a50*/  PRMT R19, R14, 0x7771, RZ ;  /* 0x000077710e137816 */ /* 0x000fe400000000ff */
[----:B------:R-:W-:Y:S02]  /*0a60*/  IADD3 R26, PT, PT, R26, R28, R17 ;  /* 0x0000001c1a1a7210 */ /* 0x000fe40007ffe011 */
[----:B------:R-:W-:Y:S02]  /*0a70*/  PRMT R17, R24, 0x7772, RZ ;  /* 0x0000777218117816 */ /* 0x000fe400000000ff */
[----:B------:R-:W-:-:S02]  /*0a80*/  PRMT R25, R14, 0x7772, RZ ;  /* 0x000077720e197816 */ /* 0x000fc400000000ff */
[----:B------:R-:W-:Y:S02]  /*0a90*/  IADD3 R24, PT, PT, R19, R27, R18 ;  /* 0x0000001b13187210 */ /* 0x000fe40007ffe012 */
[----:B------:R-:W-:Y:S01]  /*0aa0*/  IADD3 R25, PT, PT, R25, R16, R17 ;  /* 0x0000001019197210 */ /* 0x000fe20007ffe011 */
[----:B------:R-:W-:Y:S06]  /*0ab0*/  @P0 BRA `(.L_x_13) ;  /* 0xfffffffc00000947 */ /* 0x000fec000383ffff */
[----:B------:R-:W-:-:S07]  /*0ac0*/  IMAD.U32 R19, RZ, RZ, UR8 ;  /* 0x00000008ff137e24 */ /* 0x000fce000f8e00ff */
.L_x_12:
[----:B------:R-:W0:Y:S02]  /*0ad0*/  LDCU UR6, c[0x0][0x39c] ;  /* 0x00007380ff0677ac */ /* 0x000e240008000800 */
[----:B0-----:R-:W-:-:S04]  /*0ae0*/  ULOP3.LUT UR7, UR6, 0x7, URZ, 0xc0, !UPT ;  /* 0x0000000706077892 */ /* 0x001fc8000f8ec0ff */
[----:B------:R-:W-:-:S09]  /*0af0*/  UISETP.NE.AND UP1, UPT, UR7, URZ, UPT ;  /* 0x000000ff0700728c */ /* 0x000fd2000bf25270 */
[----:B------:R-:W-:Y:S05]  /*0b00*/  BRA.U !UP1, `(.L_x_14) ;  /* 0x0000000509507547 */ /* 0x000fea000b800000 */
[----:B------:R-:W-:-:S04]  /*0b10*/  ULOP3.LUT UR12, UR6, 0x3, URZ, 0xc0, !UPT ;  /* 0x00000003060c7892 */ /* 0x000fc8000f8ec0ff */
[----:B------:R-:W-:Y:S01]  /*0b20*/  UISETP.NE.AND UP1, UPT, UR12, URZ, UPT ;  /* 0x000000ff0c00728c */ /* 0x000fe2000bf25270 */
[----:B------:R-:W-:Y:S10]  /*0b30*/  BRA.U !UP0, `(.L_x_15) ;  /* 0x00000001089c7547 */ /* 0x000ff4000b800000 */
[----:B------:R-:W0:Y:S01]  /*0b40*/  LDCU UR7, c[0x0][0x390] ;  /* 0x00007200ff0777ac */ /* 0x000e220008000800 */
[----:B------:R-:W1:Y:S01]  /*0b50*/  LDC.64 R10, c[0x0][0x380] ;  /* 0x0000e000ff0a7b82 */ /* 0x000e620000000a00 */
[----:B------:R-:W-:Y:S01]  /*0b60*/  IADD3 R8, PT, PT, R4, R19, RZ ;  /* 0x0000001304087210 */ /* 0x000fe20007ffe0ff */
[----:B------:R-:W2:Y:S04]  /*0b70*/  LDCU UR9, c[0x0][0x398] ;  /* 0x00007300ff0977ac */ /* 0x000ea80008000800 */
[----:B0-----:R-:W-:-:S04]  /*0b80*/  IMAD R13, R8, UR7, R7 ;  /* 0x00000007080d7c24 */ /* 0x001fc8000f8e0207 */
[C---:B------:R-:W-:Y:S02]  /*0b90*/  VIADD R15, R13.reuse, UR7 ;  /* 0x000000070d0f7c36 */ /* 0x040fe40008000000 */
[--C-:B--2---:R-:W-:Y:S02]  /*0ba0*/  IMAD R13, R13, UR9, R6.reuse ;  /* 0x000000090d0d7c24 */ /* 0x104fe4000f8e0206 */
[C---:B------:R-:W-:Y:S02]  /*0bb0*/  VIADD R21, R15.reuse, UR7 ;  /* 0x000000070f157c36 */ /* 0x040fe40008000000 */
[----:B------:R-:W-:Y:S02]  /*0bc0*/  IMAD R17, R15, UR9, R6 ;  /* 0x000000090f117c24 */ /* 0x000fe4000f8e0206 */
[----:B------:R-:W-:Y:S02]  /*0bd0*/  VIADD R23, R21, UR7 ;  /* 0x0000000715177c36 */ /* 0x000fe40008000000 */
[----:B-1----:R-:W-:-:S04]  /*0be0*/  IMAD.WIDE R12, R13, 0x4, R10 ;  /* 0x000000040d0c7825 */ /* 0x002fc800078e020a */
[----:B------:R-:W-:Y:S02]  /*0bf0*/  IMAD.WIDE R14, R17, 0x4, R10 ;  /* 0x00000004110e7825 */ /* 0x000fe400078e020a */
[----:B------:R-:W2:Y:S02]  /*0c00*/  LDG.E R12, desc[UR10][R12.64] ;  /* 0x0000000a0c0c7981 */ /* 0x000ea4000c1e1900 */
[--C-:B------:R-:W-:Y:S02]  /*0c10*/  IMAD R17, R21, UR9, R6.reuse ;  /* 0x0000000915117c24 */ /* 0x100fe4000f8e0206 */
[----:B------:R-:W-:Y:S01]  /*0c20*/  IMAD R23, R23, UR9, R6 ;  /* 0x0000000917177c24 */ /* 0x000fe2000f8e0206 */
[----:B------:R-:W3:Y:S01]  /*0c30*/  LDG.E R14, desc[UR10][R14.64] ;  /* 0x0000000a0e0e7981 */ /* 0x000ee2000c1e1900 */
[----:B------:R-:W-:-:S04]  /*0c40*/  IMAD.WIDE R16, R17, 0x4, R10 ;  /* 0x0000000411107825 */ /* 0x000fc800078e020a */
[----:B------:R-:W-:Y:S02]  /*0c50*/  IMAD.WIDE R10, R23, 0x4, R10 ;  /* 0x00000004170a7825 */ /* 0x000fe400078e020a */
[----:B------:R-:W4:Y:S04]  /*0c60*/  LDG.E R16, desc[UR10][R16.64] ;  /* 0x0000000a10107981 */ /* 0x000f28000c1e1900 */
[----:B------:R-:W5:Y:S01]  /*0c70*/  LDG.E R10, desc[UR10][R10.64] ;  /* 0x0000000a0a0a7981 */ /* 0x000f62000c1e1900 */
[----:B------:R-:W-:Y:S02]  /*0c80*/  IADD3 R19, PT, PT, R19, 0x4, RZ ;  /* 0x0000000413137810 */ /* 0x000fe40007ffe0ff */
[C---:B--2---:R-:W-:Y:S02]  /*0c90*/  PRMT R21, R12.reuse, 0x7770, RZ ;  /* 0x000077700c157816 */ /* 0x044fe400000000ff */
[----:B------:R-:W-:-:S02]  /*0ca0*/  PRMT R23, R12, 0x7771, RZ ;  /* 0x000077710c177816 */ /* 0x000fc400000000ff */
[----:B------:R-:W-:Y:S02]  /*0cb0*/  PRMT R8, R12, 0x7772, RZ ;  /* 0x000077720c087816 */ /* 0x000fe400000000ff */
[C---:B---3--:R-:W-:Y:S02]  /*0cc0*/  PRMT R12, R14.reuse, 0x7770, RZ ;  /* 0x000077700e0c7816 */ /* 0x048fe400000000ff */
[C---:B------:R-:W-:Y:S02]  /*0cd0*/  PRMT R13, R14.reuse, 0x7771, RZ ;  /* 0x000077710e0d7816 */ /* 0x040fe400000000ff */
[----:B------:R-:W-:Y:S02]  /*0ce0*/  PRMT R14, R14, 0x7772, RZ ;  /* 0x000077720e0e7816 */ /* 0x000fe400000000ff */
[----:B------:R-:W-:Y:S02]  /*0cf0*/  IADD3 R12, PT, PT, R12, R26, R21 ;  /* 0x0000001a0c0c7210 */ /* 0x000fe40007ffe015 */
[----:B------:R-:W-:-:S02]  /*0d00*/  IADD3 R13, PT, PT, R13, R24, R23 ;  /* 0x000000180d0d7210 */ /* 0x000fc40007ffe017 */
[----:B------:R-:W-:Y:S02]  /*0d10*/  IADD3 R8, PT, PT, R14, R25, R8 ;  /* 0x000000190e087210 */ /* 0x000fe40007ffe008 */
[C---:B-----5:R-:W-:Y:S02]  /*0d20*/  PRMT R26, R10.reuse, 0x7770, RZ ;  /* 0x000077700a1a7816 */ /* 0x060fe400000000ff */
[----:B------:R-:W-:Y:S02]  /*0d30*/  PRMT R11, R10, 0x7771, RZ ;  /* 0x000077710a0b7816 */ /* 0x000fe400000000ff */
[C---:B----4-:R-:W-:Y:S02]  /*0d40*/  PRMT R15, R16.reuse, 0x7770, RZ ;  /* 0x00007770100f7816 */ /* 0x050fe400000000ff */
[C---:B------:R-:W-:Y:S02]  /*0d50*/  PRMT R24, R16.reuse, 0x7771, RZ ;  /* 0x0000777110187816 */ /* 0x040fe400000000ff */
[----:B------:R-:W-:-:S02]  /*0d60*/  PRMT R25, R16, 0x7772, RZ ;  /* 0x0000777210197816 */ /* 0x000fc400000000ff */
[----:B------:R-:W-:Y:S02]  /*0d70*/  PRMT R10, R10, 0x7772, RZ ;  /* 0x000077720a0a7816 */ /* 0x000fe400000000ff */
[----:B------:R-:W-:Y:S02]  /*0d80*/  IADD3 R26, PT, PT, R26, R12, R15 ;  /* 0x0000000c1a1a7210 */ /* 0x000fe40007ffe00f */
[----:B------:R-:W-:Y:S02]  /*0d90*/  IADD3 R24, PT, PT, R11, R13, R24 ;  /* 0x0000000d0b187210 */ /* 0x000fe40007ffe018 */
[----:B------:R-:W-:-:S07]  /*0da0*/  IADD3 R25, PT, PT, R10, R8, R25 ;  /* 0x000000080a197210 */ /* 0x000fce0007ffe019 */
.L_x_15:
[----:B------:R-:W-:Y:S05]  /*0db0*/  BRA.U !UP1, `(.L_x_14) ;  /* 0x0000000109a47547 */ /* 0x000fea000b800000 */
[----:B------:R-:W0:Y:S01]  /*0dc0*/  LDCU UR7, c[0x0][0x39c] ;  /* 0x00007380ff0777ac */ /* 0x000e220008000800 */
[----:B------:R-:W-:Y:S02]  /*0dd0*/  UISETP.NE.AND UP1, UPT, UR12, 0x1, UPT ;  /* 0x000000010c00788c */ /* 0x000fe4000bf25270 */
[----:B0-----:R-:W-:-:S07]  /*0de0*/  ULOP3.LUT UP2, URZ, UR7, 0x1, URZ, 0xc0, !UPT ;  /* 0x0000000107ff7892 */ /* 0x001fce000f84c0ff */
[----:B------:R-:W-:Y:S05]  /*0df0*/  BRA.U !UP1, `(.L_x_16) ;  /* 0x0000000109587547 */ /* 0x000fea000b800000 */
[----:B------:R-:W0:Y:S01]  /*0e00*/  LDCU UR7, c[0x0][0x390] ;  /* 0x00007200ff0777ac */ /* 0x000e220008000800 */
[----:B------:R-:W1:Y:S01]  /*0e10*/  LDC.64 R12, c[0x0][0x380] ;  /* 0x0000e000ff0c7b82 */ /* 0x000e620000000a00 */
[----:B------:R-:W-:Y:S01]  /*0e20*/  IMAD.IADD R8, R4, 0x1, R19 ;  /* 0x0000000104087824 */ /* 0x000fe200078e0213 */
[----:B------:R-:W2:Y:S03]  /*0e30*/  LDCU UR9, c[0x0][0x398] ;  /* 0x00007300ff0977ac */ /* 0x000ea60008000800 */
[----:B0-----:R-:W-:-:S04]  /*0e40*/  IMAD R11, R8, UR7, R7 ;  /* 0x00000007080b7c24 */ /* 0x001fc8000f8e0207 */
[C---:B------:R-:W-:Y:S02]  /*0e50*/  VIADD R15, R11.reuse, UR7 ;  /* 0x000000070b0f7c36 */ /* 0x040fe40008000000 */
[--C-:B--2---:R-:W-:Y:S02]  /*0e60*/  IMAD R11, R11, UR9, R6.reuse ;  /* 0x000000090b0b7c24 */ /* 0x104fe4000f8e0206 */
[----:B------:R-:W-:Y:S02]  /*0e70*/  IMAD R15, R15, UR9, R6 ;  /* 0x000000090f0f7c24 */ /* 0x000fe4000f8e0206 */
[----:B-1----:R-:W-:-:S04]  /*0e80*/  IMAD.WIDE R10, R11, 0x4, R12 ;  /* 0x000000040b0a7825 */ /* 0x002fc800078e020c */
[----:B------:R-:W-:Y:S02]  /*0e90*/  IMAD.WIDE R12, R15, 0x4, R12 ;  /* 0x000000040f0c7825 */ /* 0x000fe400078e020c */
[----:B------:R-:W2:Y:S04]  /*0ea0*/  LDG.E R10, desc[UR10][R10.64] ;  /* 0x0000000a0a0a7981 */ /* 0x000ea8000c1e1900 */
[----:B------:R-:W3:Y:S01]  /*0eb0*/  LDG.E R12, desc[UR10][R12.64] ;  /* 0x0000000a0c0c7981 */ /* 0x000ee2000c1e1900 */
[----:B------:R-:W-:Y:S01]  /*0ec0*/  VIADD R19, R19, 0x2 ;  /* 0x0000000213137836 */ /* 0x000fe20000000000 */
        /* <DEDUP_REMOVED lines=8> */
[----:B------:R-:W-:-:S07]  /*0f50*/  IADD3 R25, PT, PT, R18, R25, R8 ;  /* 0x0000001912197210 */ /* 0x000fce0007ffe008 */
.L_x_16:
[----:B------:R-:W-:Y:S05]  /*0f60*/  BRA.U !UP2, `(.L_x_14) ;  /* 0x000000010a387547 */ /* 0x000fea000b800000 */
[----:B------:R-:W0:Y:S01]  /*0f70*/  LDCU UR7, c[0x0][0x390] ;  /* 0x00007200ff0777ac */ /* 0x000e220008000800 */
[----:B------:R-:W1:Y:S01]  /*0f80*/  LDC.64 R10, c[0x0][0x380] ;  /* 0x0000e000ff0a7b82 */ /* 0x000e620000000a00 */
[----:B------:R-:W-:Y:S01]  /*0f90*/  IADD3 R8, PT, PT, R4, R19, RZ ;  /* 0x0000001304087210 */ /* 0x000fe20007ffe0ff */
[----:B------:R-:W2:Y:S04]  /*0fa0*/  LDCU UR9, c[0x0][0x398] ;  /* 0x00007300ff0977ac */ /* 0x000ea80008000800 */
[----:B0-----:R-:W-:-:S04]  /*0fb0*/  IMAD R13, R8, UR7, R7 ;  /* 0x00000007080d7c24 */ /* 0x001fc8000f8e0207 */
[----:B--2---:R-:W-:-:S04]  /*0fc0*/  IMAD R13, R13, UR9, R6 ;  /* 0x000000090d0d7c24 */ /* 0x004fc8000f8e0206 */
[----:B-1----:R-:W-:-:S06]  /*0fd0*/  IMAD.WIDE R10, R13, 0x4, R10 ;  /* 0x000000040d0a7825 */ /* 0x002fcc00078e020a */
[----:B------:R-:W2:Y:S02]  /*0fe0*/  LDG.E R10, desc[UR10][R10.64] ;  /* 0x0000000a0a0a7981 */ /* 0x000ea4000c1e1900 */
[C---:B--2---:R-:W-:Y:S02]  /*0ff0*/  PRMT R13, R10.reuse, 0x7770, RZ ;  /* 0x000077700a0d7816 */ /* 0x044fe400000000ff */
[C---:B------:R-:W-:Y:S02]  /*1000*/  PRMT R15, R10.reuse, 0x7771, RZ ;  /* 0x000077710a0f7816 */ /* 0x040fe400000000ff */
[----:B------:R-:W-:Y:S01]  /*1010*/  PRMT R8, R10, 0x7772, RZ ;  /* 0x000077720a087816 */ /* 0x000fe200000000ff */
[----:B------:R-:W-:Y:S02]  /*1020*/  IMAD.IADD R26, R26, 0x1, R13 ;  /* 0x000000011a1a7824 */ /* 0x000fe400078e020d */
[----:B------:R-:W-:Y:S02]  /*1030*/  IMAD.IADD R24, R24, 0x1, R15 ;  /* 0x0000000118187824 */ /* 0x000fe400078e020f */
[----:B------:R-:W-:-:S07]  /*1040*/  IMAD.IADD R25, R25, 0x1, R8 ;  /* 0x0000000119197824 */ /* 0x000fce00078e0208 */
.L_x_14:
[----:B------:R-:W0:Y:S01]  /*1050*/  LDCU UR7, c[0x0][0x398] ;  /* 0x00007300ff0777ac */ /* 0x000e220008000800 */
[----:B------:R-:W-:-:S04]  /*1060*/  IADD3 R6, PT, PT, R6, 0x1, RZ ;  /* 0x0000000106067810 */ /* 0x000fc80007ffe0ff */
[----:B0-----:R-:W-:-:S13]  /*1070*/  ISETP.NE.AND P0, PT, R6, UR7, PT ;  /* 0x0000000706007c0c */ /* 0x001fda000bf05270 */
[----:B------:R-:W-:Y:S05]  /*1080*/  @P0 BRA `(.L_x_17) ;  /* 0xfffffff400180947 */ /* 0x000fea000383ffff */
[----:B------:R-:W0:Y:S02]  /*1090*/  LDCU UR7, c[0x0][0x398] ;  /* 0x00007300ff0777ac */ /* 0x000e240008000800 */
[----:B0-----:R-:W-:Y:S01]  /*10a0*/  UIMAD UR7, UR7, UR6, URZ ;  /* 0x00000006070772a4 */ /* 0x001fe2000f8e02ff */
[----:B------:R-:W0:Y:S05]  /*10b0*/  LDCU UR6, c[0x0][0x390] ;  /* 0x00007200ff0677ac */ /* 0x000e2a0008000800 */
[----:B------:R-:W-:Y:S01]  /*10c0*/  IMAD R11, RZ, RZ, -UR7 ;  /* 0x80000007ff0b7e24 */ /* 0x000fe2000f8e02ff */
[----:B------:R-:W-:Y:S02]  /*10d0*/  ISETP.NE.U32.AND P2, PT, RZ, UR7, PT ;  /* 0x00000007ff007c0c */ /* 0x000fe4000bf45070 */
[----:B------:R-:W1:Y:S08]  /*10e0*/  I2F.U32.RP R6, UR7 ;  /* 0x0000000700067d06 */ /* 0x000e700008209000 */
[----:B-1----:R-:W1:Y:S02]  /*10f0*/  MUFU.RCP R6, R6 ;  /* 0x0000000600067308 */ /* 0x002e640000001000 */
[----:B-1----:R-:W-:-:S06]  /*1100*/  VIADD R8, R6, 0xffffffe ;  /* 0x0ffffffe06087836 */ /* 0x002fcc0000000000 */
[----:B------:R1:W2:Y:S02]  /*1110*/  F2I.FTZ.U32.TRUNC.NTZ R9, R8 ;  /* 0x0000000800097305 */ /* 0x0002a4000021f000 */
[----:B-1----:R-:W-:Y:S02]  /*1120*/  IMAD.MOV.U32 R8, RZ, RZ, RZ ;  /* 0x000000ffff087224 */ /* 0x002fe400078e00ff */
[----:B--2---:R-:W-:-:S04]  /*1130*/  IMAD R11, R11, R9, RZ ;  /* 0x000000090b0b7224 */ /* 0x004fc800078e02ff */
[----:B------:R-:W-:-:S06]  /*1140*/  IMAD.HI.U32 R9, R9, R11, R8 ;  /* 0x0000000b09097227 */ /* 0x000fcc00078e0008 */
[----:B------:R-:W-:-:S04]  /*1150*/  IMAD.HI.U32 R10, R9, R26, RZ ;  /* 0x0000001a090a7227 */ /* 0x000fc800078e00ff */
[----:B------:R-:W-:-:S04]  /*1160*/  IMAD.HI.U32 R12, R9, R24, RZ ;  /* 0x00000018090c7227 */ /* 0x000fc800078e00ff */
[----:B------:R-:W-:Y:S01]  /*1170*/  IMAD.HI.U32 R14, R9, R25, RZ ;  /* 0x00000019090e7227 */ /* 0x000fe200078e00ff */
[----:B------:R-:W-:-:S03]  /*1180*/  IADD3 R9, PT, PT, -R10, RZ, RZ ;  /* 0x000000ff0a097210 */ /* 0x000fc60007ffe1ff */
[----:B------:R-:W-:Y:S02]  /*1190*/  IMAD.MOV R11, RZ, RZ, -R12 ;  /* 0x000000ffff0b7224 */ /* 0x000fe400078e0a0c */
[----:B------:R-:W-:Y:S02]  /*11a0*/  IMAD.MOV R6, RZ, RZ, -R14 ;  /* 0x000000ffff067224 */ /* 0x000fe400078e0a0e */
[----:B------:R-:W-:Y:S02]  /*11b0*/  IMAD R26, R9, UR7, R26 ;  /* 0x00000007091a7c24 */ /* 0x000fe4000f8e021a */
[----:B------:R-:W-:Y:S01]  /*11c0*/  IMAD R24, R11, UR7, R24 ;  /* 0x000000070b187c24 */ /* 0x000fe2000f8e0218 */
[----:B------:R-:W1:Y:S01]  /*11d0*/  LDC.64 R8, c[0x0][0x388] ;  /* 0x0000e200ff087b82 */ /* 0x000e620000000a00 */
[----:B------:R-:W-:Y:S01]  /*11e0*/  IMAD R25, R6, UR7, R25 ;  /* 0x0000000706197c24 */ /* 0x000fe2000f8e0219 */
[----:B------:R-:W-:Y:S02]  /*11f0*/  ISETP.GE.U32.AND P0, PT, R26, UR7, PT ;  /* 0x000000071a007c0c */ /* 0x000fe4000bf06070 */
[----:B------:R-:W-:-:S02]  /*1200*/  ISETP.GE.U32.AND P3, PT, R24, UR7, PT ;  /* 0x0000000718007c0c */ /* 0x000fc4000bf66070 */
[----:B------:R-:W-:Y:S02]  /*1210*/  ISETP.GE.U32.AND P5, PT, R25, UR7, PT ;  /* 0x0000000719007c0c */ /* 0x000fe4000bfa6070 */
[----:B------:R-:W-:-:S07]  /*1220*/  LOP3.LUT R11, RZ, UR7, RZ, 0x33, !PT ;  /* 0x00000007ff0b7c12 */ /* 0x000fce000f8e33ff */
[----:B------:R-:W-:Y:S02]  /*1230*/  @P0 VIADD R26, R26, -UR7 ;  /* 0x800000071a1a0c36 */ /* 0x000fe40008000000 */
[----:B------:R-:W-:Y:S01]  /*1240*/  @P3 IADD3 R24, PT, PT, R24, -UR7, RZ ;  /* 0x8000000718183c10 */ /* 0x000fe2000fffe0ff */
[----:B------:R-:W-:Y:S01]  /*1250*/  @P0 VIADD R10, R10, 0x1 ;  /* 0x000000010a0a0836 */ /* 0x000fe20000000000 */
[----:B------:R-:W-:Y:S01]  /*1260*/  @P5 IADD3 R14, PT, PT, R14, 0x1, RZ ;  /* 0x000000010e0e5810 */ /* 0x000fe20007ffe0ff */
[----:B------:R-:W-:Y:S01]  /*1270*/  @P5 VIADD R25, R25, -UR7 ;  /* 0x8000000719195c36 */ /* 0x000fe20008000000 */
[----:B------:R-:W-:Y:S01]  /*1280*/  ISETP.GE.U32.AND P1, PT, R26, UR7, PT ;  /* 0x000000071a007c0c */ /* 0x000fe2000bf26070 */
[----:B------:R-:W-:Y:S01]  /*1290*/  @P3 VIADD R12, R12, 0x1 ;  /* 0x000000010c0c3836 */ /* 0x000fe20000000000 */
[----:B------:R-:W-:Y:S02]  /*12a0*/  ISETP.GE.U32.AND P4, PT, R24, UR7, PT ;  /* 0x0000000718007c0c */ /* 0x000fe4000bf86070 */
[----:B------:R-:W-:-:S09]  /*12b0*/  ISETP.GE.U32.AND P6, PT, R25, UR7, PT ;  /* 0x0000000719007c0c */ /* 0x000fd2000bfc6070 */
[----:B------:R-:W-:Y:S02]  /*12c0*/  @P1 VIADD R10, R10, 0x1 ;  /* 0x000000010a0a1836 */ /* 0x000fe40000000000 */
[----:B------:R-:W-:Y:S02]  /*12d0*/  @P4 VIADD R12, R12, 0x1 ;  /* 0x000000010c0c4836 */ /* 0x000fe40000000000 */
[----:B------:R-:W-:Y:S01]  /*12e0*/  @P6 VIADD R14, R14, 0x1 ;  /* 0x000000010e0e6836 */ /* 0x000fe20000000000 */
[C---:B------:R-:W-:Y:S02]  /*12f0*/  SEL R10, R11.reuse, R10, !P2 ;  /* 0x0000000a0b0a7207 */ /* 0x040fe40005000000 */
[C---:B------:R-:W-:Y:S02]  /*1300*/  SEL R13, R11.reuse, R12, !P2 ;  /* 0x0000000c0b0d7207 */ /* 0x040fe40005000000 */
[----:B------:R-:W-:Y:S02]  /*1310*/  SEL R11, R11, R14, !P2 ;  /* 0x0000000e0b0b7207 */ /* 0x000fe40005000000 */
[----:B------:R-:W-:Y:S01]  /*1320*/  PRMT R10, R10, 0x3340, R13 ;  /* 0x000033400a0a7816 */ /* 0x000fe2000000000d */
[----:B0-----:R-:W-:Y:S01]  /*1330*/  IMAD R13, R2, UR6, R7 ;  /* 0x00000006020d7c24 */ /* 0x001fe2000f8e0207 */
[----:B------:R-:W-:-:S02]  /*1340*/  PRMT R11, R11, 0x3340, RZ ;  /* 0x000033400b0b7816 */ /* 0x000fc400000000ff */
[----:B------:R-:W-:Y:S01]  /*1350*/  IADD3 R7, PT, PT, R7, UR4, RZ ;  /* 0x0000000407077c10 */ /* 0x000fe2000fffe0ff */
[----:B-1----:R-:W-:Y:S01]  /*1360*/  IMAD.WIDE R8, R13, 0x4, R8 ;  /* 0x000000040d087825 */ /* 0x002fe200078e0208 */
[----:B------:R-:W-:Y:S02]  /*1370*/  PRMT R11, R10, 0x5410, R11 ;  /* 0x000054100a0b7816 */ /* 0x000fe4000000000b */
[----:B------:R-:W-:-:S03]  /*1380*/  ISETP.GE.AND P0, PT, R7, UR6, PT ;  /* 0x0000000607007c0c */ /* 0x000fc6000bf06270 */
[----:B------:R0:W-:Y:S10]  /*1390*/  STG.E desc[UR10][R8.64], R11 ;  /* 0x0000000b08007986 */ /* 0x0001f4000c10190a */
[----:B------:R-:W-:Y:S05]  /*13a0*/  @!P0 BRA `(.L_x_18) ;  /* 0xfffffff000388947 */ /* 0x000fea000383ffff */
.L_x_11:
[----:B------:R-:W-:Y:S05]  /*13b0*/  BSYNC.RECONVERGENT B0 ;  /* 0x0000000000007941 */ /* 0x000fea0003800200 */
.L_x_10:
[----:B------:R-:W1:Y:S01]  /*13c0*/  LDCU UR6, c[0x0][0x394] ;  /* 0x00007280ff0677ac */ /* 0x000e620008000800 */
[----:B------:R-:W-:-:S05]  /*13d0*/  VIADD R2, R2, UR5 ;  /* 0x0000000502027c36 */ /* 0x000fca0008000000 */
[----:B-1----:R-:W-:-:S13]  /*13e0*/  ISETP.GE.AND P0, PT, R2, UR6, PT ;  /* 0x0000000602007c0c */ /* 0x002fda000bf06270 */
[----:B------:R-:W-:Y:S05]  /*13f0*/  @!P0 BRA `(.L_x_19) ;  /* 0xfffffff000088947 */ /* 0x000fea000383ffff */
[----:B------:R-:W-:Y:S05]  /*1400*/  EXIT ;  /* 0x000000000000794d */ /* 0x000fea0003800000 */
.L_x_20:
[----:B------:R-:W-:-:S00]  /*1410*/  BRA `(.L_x_20) ;  /* 0xfffffffc00fc7947 */ /* 0x000fc0000383ffff */
[----:B------:R-:W-:-:S00]  /*1420*/  NOP ;  /* 0x0000000000007918 */ /* 0x000fc00000000000 */
        /* <DEDUP_REMOVED lines=13> */
.L_x_128:


//--------------------- .text._Z6render4vec3S_iidP6uchar4S_S_P7polygoni --------------------------
	.section	.text._Z6render4vec3S_iidP6uchar4S_S_P7polygoni,"ax",@progbits
	.align	128
        .global         _Z6render4vec3S_iidP6uchar4S_S_P7polygoni
        .type           _Z6render4vec3S_iidP6uchar4S_S_P7polygoni,@function
        .size           _Z6render4vec3S_iidP6uchar4S_S_P7polygoni,(.L_x_127 - _Z6render4vec3S_iidP6uchar4S_S_P7polygoni)
        .other          _Z6render4vec3S_iidP6uchar4S_S_P7polygoni,@"STO_CUDA_ENTRY STV_DEFAULT"
_Z6render4vec3S_iidP6uchar4S_S_P7polygoni:
.text._Z6render4vec3S_iidP6uchar4S_S_P7polygoni:
[----:B------:R-:W0:Y:S01]  /*0000*/  LDC R1, c[0x0][0x37c] ;  /* 0x0000df00ff017b82 */ /* 0x000e220000000800 */
[----:B------:R-:W1:Y:S01]  /*0010*/  MUFU.RCP64H R3, 360 ;  /* 0x4076800000037908 */ /* 0x000e620000001800 */
[----:B------:R-:W-:Y:S01]  /*0020*/  IMAD.MOV.U32 R6, RZ, RZ, 0x0 ;  /* 0x00000000ff067424 */ /* 0x000fe200078e00ff */
[----:B------:R-:W2:Y:S01]  /*0030*/  LDCU.64 UR4, c[0x0][0x3b8] ;  /* 0x00007700ff0477ac */ /* 0x000ea20008000a00 */
[----:B------:R-:W-:Y:S01]  /*0040*/  IMAD.MOV.U32 R7, RZ, RZ, 0x40768000 ;  /* 0x40768000ff077424 */ /* 0x000fe200078e00ff */
[----:B------:R-:W3:Y:S01]  /*0050*/  S2R R30, SR_CTAID.Y ;  /* 0x00000000001e7919 */ /* 0x000ee20000002600 */
[----:B------:R-:W-:Y:S01]  /*0060*/  IMAD.MOV.U32 R2, RZ, RZ, 0x1 ;  /* 0x00000001ff027424 */ /* 0x000fe200078e00ff */
[----:B------:R-:W4:Y:S01]  /*0070*/  LDCU UR6, c[0x0][0x360] ;  /* 0x00006c00ff0677ac */ /* 0x000f220008000800 */
[----:B------:R-:W-:Y:S01]  /*0080*/  IMAD.MOV.U32 R78, RZ, RZ, 0x54442d18 ;  /* 0x54442d18ff4e7424 */ /* 0x000fe200078e00ff */
[----:B------:R-:W5:Y:S01]  /*0090*/  S2R R29, SR_CTAID.X ;  /* 0x00000000001d7919 */ /* 0x000f620000002500 */
[----:B------:R-:W-:Y:S01]  /*00a0*/  IMAD.MOV.U32 R79, RZ, RZ, 0x400921fb ;  /* 0x400921fbff4f7424 */ /* 0x000fe200078e00ff */
[----:B------:R-:W4:Y:S01]  /*00b0*/  LDCU UR7, c[0x0][0x364] ;  /* 0x00006c80ff0777ac */ /* 0x000f220008000800 */
[----:B0-----:R-:W-:Y:S01]  /*00c0*/  VIADD R1, R1, 0xffffffd8 ;  /* 0xffffffd801017836 */ /* 0x001fe20000000000 */
[----:B------:R-:W5:Y:S01]  /*00d0*/  S2R R0, SR_TID.X ;  /* 0x0000000000007919 */ /* 0x000f620000002100 */
[----:B-1----:R-:W-:-:S02]  /*00e0*/  DFMA R4, R2, -R6, 1 ;  /* 0x3ff000000204742b */ /* 0x002fc40000000806 */
[----:B--2---:R-:W-:Y:S01]  /*00f0*/  DMUL R78, R78, UR4 ;  /* 0x000000044e4e7c28 */ /* 0x004fe20008000000 */
[----:B------:R-:W4:Y:S05]  /*0100*/  LDCU UR4, c[0x0][0x370] ;  /* 0x00006e00ff0477ac */ /* 0x000f2a0008000800 */
[----:B------:R-:W-:Y:S01]  /*0110*/  DFMA R4, R4, R4, R4 ;  /* 0x000000040404722b */ /* 0x000fe20000000004 */
[----:B------:R-:W0:Y:S03]  /*0120*/  LDCU UR5, c[0x0][0x374] ;  /* 0x00006e80ff0577ac */ /* 0x000e260008000800 */
[----:B------:R-:W-:-:S04]  /*0130*/  FSETP.GEU.AND P1, PT, |R79|, 6.5827683646048100446e-37, PT ;  /* 0x036000004f00780b */ /* 0x000fc80003f2e200 */
[----:B------:R-:W-:Y:S01]  /*0140*/  DFMA R4, R2, R4, R2 ;  /* 0x000000040204722b */ /* 0x000fe20000000002 */
[----:B----4-:R-:W-:-:S07]  /*0150*/  UIMAD UR4, UR6, UR4, URZ ;  /* 0x00000004060472a4 */ /* 0x010fce000f8e02ff */
[----:B------:R-:W-:Y:S01]  /*0160*/  DFMA R2, R4, -R6, 1 ;  /* 0x3ff000000402742b */ /* 0x000fe20000000806 */
[----:B------:R-:W3:Y:S01]  /*0170*/  S2R R7, SR_TID.Y ;  /* 0x0000000000077919 */ /* 0x000ee20000002200 */
[----:B0-----:R-:W-:-:S06]  /*0180*/  UIMAD UR5, UR7, UR5, URZ ;  /* 0x00000005070572a4 */ /* 0x001fcc000f8e02ff */
[----:B------:R-:W-:-:S08]  /*0190*/  DFMA R2, R4, R2, R4 ;  /* 0x000000020402722b */ /* 0x000fd00000000004 */
[----:B------:R-:W-:-:S08]  /*01a0*/  DMUL R74, R78, R2 ;  /* 0x000000024e4a7228 */ /* 0x000fd00000000000 */
[----:B------:R-:W-:-:S08]  /*01b0*/  DFMA R4, R74, -360, R78 ;  /* 0xc07680004a04782b */ /* 0x000fd0000000004e */
[----:B------:R-:W-:Y:S01]  /*01c0*/  DFMA R74, R2, R4, R74 ;  /* 0x00000004024a722b */ /* 0x000fe2000000004a */
[----:B---3--:R-:W-:-:S09]  /*01d0*/  IMAD R30, R30, UR7, R7 ;  /* 0x000000071e1e7c24 */ /* 0x008fd2000f8e0207 */
[----:B------:R-:W-:-:S05]  /*01e0*/  FFMA R2, RZ, 3.8515625, R75 ;  /* 0x40768000ff027823 */ /* 0x000fca000000004b */
[----:B------:R-:W-:Y:S01]  /*01f0*/  FSETP.GT.AND P0, PT, |R2|, 1.469367938527859385e-39, PT ;  /* 0x001000000200780b */ /* 0x000fe20003f04200 */
[----:B-----5:R-:W-:-:S12]  /*0200*/  IMAD R2, R29, UR6, R0 ;  /* 0x000000061d027c24 */ /* 0x020fd8000f8e0200 */
[----:B------:R-:W-:Y:S05]  /*0210*/  @P0 BRA P1, `(.L_x_21) ;  /* 0x0000000000140947 */ /* 0x000fea0000800000 */
[----:B------:R-:W-:Y:S01]  /*0220*/  IMAD.MOV.U32 R76, RZ, RZ, RZ ;  /* 0x000000ffff4c7224 */ /* 0x000fe200078e00ff */
[----:B------:R-:W-:Y:S02]  /*0230*/  MOV R77, 0x40768000 ;  /* 0x40768000004d7802 */ /* 0x000fe40000000f00 */
[----:B------:R-:W-:-:S07]  /*0240*/  MOV R32, 0x260 ;  /* 0x0000026000207802 */ /* 0x000fce0000000f00 */
[----:B------:R-:W-:Y:S05]  /*0250*/  CALL.REL.NOINC `($__internal_1_$__cuda_sm20_div_rn_f64_full) ;  /* 0x0000004400487944 */ /* 0x000fea0003c00000 */
[----:B------:R-:W-:-:S07]  /*0260*/  IMAD.MOV.U32 R75, RZ, RZ, R31 ;  /* 0x000000ffff4b7224 */ /* 0x000fce00078e001f */
.L_x_21:
[----:B------:R-:W-:Y:S01]  /*0270*/  DSETP.NEU.AND P1, PT, |R74|, +INF , PT ;  /* 0x7ff000004a00742a */ /* 0x000fe20003f2d200 */
[----:B------:R-:W-:-:S13]  /*0280*/  BSSY.RECONVERGENT B0, `(.L_x_22) ;  /* 0x000001b000007945 */ /* 0x000fda0003800200 */
[----:B------:R-:W-:Y:S01]  /*0290*/  @!P1 DMUL R4, RZ, R74 ;  /* 0x0000004aff049228 */ /* 0x000fe20000000000 */
[----:B------:R-:W-:Y:S01]  /*02a0*/  @!P1 PLOP3.LUT P0, PT, PT, PT, PT, 0x80, 0x8 ;  /* 0x000000000008981c */ /* 0x000fe20003f0f070 */
[----:B------:R-:W-:-:S12]  /*02b0*/  @!P1 BRA `(.L_x_23) ;  /* 0x00000000005c9947 */ /* 0x000fd80003800000 */
[----:B------:R-:W-:Y:S01]  /*02c0*/  UMOV UR8, 0x6dc9c883 ;  /* 0x6dc9c88300087882 */ /* 0x000fe20000000000 */
[----:B------:R-:W-:Y:S01]  /*02d0*/  UMOV UR9, 0x3fe45f30 ;  /* 0x3fe45f3000097882 */ /* 0x000fe20000000000 */
[C---:B------:R-:W-:Y:S01]  /*02e0*/  DSETP.GE.AND P0, PT, |R74|.reuse, 2.14748364800000000000e+09, PT ;  /* 0x41e000004a00742a */ /* 0x040fe20003f06200 */
[----:B------:R-:W-:Y:S01]  /*02f0*/  BSSY.RECONVERGENT B1, `(.L_x_24) ;  /* 0x0000011000017945 */ /* 0x000fe20003800200 */
[----:B------:R-:W-:Y:S01]  /*0300*/  DMUL R6, R74, UR8 ;  /* 0x000000084a067c28 */ /* 0x000fe20008000000 */
[----:B------:R-:W-:Y:S01]  /*0310*/  UMOV UR8, 0x54442d18 ;  /* 0x54442d1800087882 */ /* 0x000fe20000000000 */
[----:B------:R-:W-:-:S08]  /*0320*/  UMOV UR9, 0x3ff921fb ;  /* 0x3ff921fb00097882 */ /* 0x000fd00000000000 */
[----:B------:R-:W0:Y:S08]  /*0330*/  F2I.F64 R6, R6 ;  /* 0x0000000600067311 */ /* 0x000e300000301100 */
[----:B0-----:R-:W0:Y:S02]  /*0340*/  I2F.F64 R4, R6 ;  /* 0x0000000600047312 */ /* 0x001e240000201c00 */
[----:B0-----:R-:W-:Y:S01]  /*0350*/  DFMA R8, R4, -UR8, R74 ;  /* 0x8000000804087c2b */ /* 0x001fe2000800004a */
[----:B------:R-:W-:Y:S01]  /*0360*/  UMOV UR8, 0x33145c00 ;  /* 0x33145c0000087882 */ /* 0x000fe20000000000 */
[----:B------:R-:W-:-:S06]  /*0370*/  UMOV UR9, 0x3c91a626 ;  /* 0x3c91a62600097882 */ /* 0x000fcc0000000000 */
[----:B------:R-:W-:Y:S01]  /*0380*/  DFMA R8, R4, -UR8, R8 ;  /* 0x8000000804087c2b */ /* 0x000fe20008000008 */
[----:B------:R-:W-:Y:S01]  /*0390*/  UMOV UR8, 0x252049c0 ;  /* 0x252049c000087882 */ /* 0x000fe20000000000 */
[----:B------:R-:W-:-:S06]  /*03a0*/  UMOV UR9, 0x397b839a ;  /* 0x397b839a00097882 */ /* 0x000fcc0000000000 */
[----:B------:R-:W-:Y:S01]  /*03b0*/  DFMA R4, R4, -UR8, R8 ;  /* 0x8000000804047c2b */ /* 0x000fe20008000008 */
[----:B------:R-:W-:Y:S10]  /*03c0*/  @!P0 BRA `(.L_x_25) ;  /* 0x00000000000c8947 */ /* 0x000ff40003800000 */
[----:B------:R-:W-:-:S07]  /*03d0*/  MOV R18, 0x3f0 ;  /* 0x000003f000127802 */ /* 0x000fce0000000f00 */
[----:B------:R-:W-:Y:S05]  /*03e0*/  CALL.REL.NOINC `($_Z6render4vec3S_iidP6uchar4S_S_P7polygoni$__internal_trig_reduction_slowpathd) ;  /* 0x0000004c000c7944 */ /* 0x000fea0003c00000 */
[----:B------:R-:W-:-:S07]  /*03f0*/  IMAD.MOV.U32 R6, RZ, RZ, R3 ;  /* 0x000000ffff067224 */ /* 0x000fce00078e0003 */
.L_x_25:
[----:B------:R-:W-:Y:S05]  /*0400*/  BSYNC.RECONVERGENT B1 ;  /* 0x0000000000017941 */ /* 0x000fea0003800200 */
.L_x_24:
[----:B------:R-:W-:-:S04]  /*0410*/  LOP3.LUT R6, R6, 0x1, RZ, 0xc0, !PT ;  /* 0x0000000106067812 */ /* 0x000fc800078ec0ff */
[----:B------:R-:W-:-:S13]  /*0420*/  ISETP.NE.U32.AND P0, PT, R6, 0x1, PT ;  /* 0x000000010600780c */ /* 0x000fda0003f05070 */
.L_x_23:
[----:B------:R-:W-:Y:S05]  /*0430*/  BSYNC.RECONVERGENT B0 ;  /* 0x0000000000007941 */ /* 0x000fea0003800200 */
.L_x_22:
[----:B------:R-:W-:Y:S01]  /*0440*/  DMUL R6, R4, R4 ;  /* 0x0000000404067228 */ /* 0x000fe20000000000 */
[----:B------:R-:W-:Y:S01]  /*0450*/  IMAD.MOV.U32 R8, RZ, RZ, 0x5b27ebb1 ;  /* 0x5b27ebb1ff087424 */ /* 0x000fe200078e00ff */
[----:B------:R-:W-:Y:S01]  /*0460*/  UMOV UR8, 0x2799bcb9 ;  /* 0x2799bcb900087882 */ /* 0x000fe20000000000 */
[----:B------:R-:W-:Y:S01]  /*0470*/  IMAD.MOV.U32 R9, RZ, RZ, 0x3ef9757c ;  /* 0x3ef9757cff097424 */ /* 0x000fe200078e00ff */
[----:B------:R-:W-:Y:S01]  /*0480*/  UMOV UR9, 0x3ee48dac ;  /* 0x3ee48dac00097882 */ /* 0x000fe20000000000 */
[----:B------:R-:W0:Y:S01]  /*0490*/  LDC.64 R16, c[0x0][0x388] ;  /* 0x0000e200ff107b82 */ /* 0x000e220000000a00 */
[----:B------:R-:W-:Y:S03]  /*04a0*/  BSSY.RECONVERGENT B0, `(.L_x_26) ;  /* 0x0000038000007945 */ /* 0x000fe60003800200 */
[----:B------:R-:W-:Y:S01]  /*04b0*/  DFMA R8, R6, UR8, -R8 ;  /* 0x0000000806087c2b */ /* 0x000fe20008000808 */
[----:B------:R-:W-:Y:S01]  /*04c0*/  UMOV UR8, 0xfd91e04 ;  /* 0x0fd91e0400087882 */ /* 0x000fe20000000000 */
[----:B------:R-:W-:-:S02]  /*04d0*/  UMOV UR9, 0x3f0980e9 ;  /* 0x3f0980e900097882 */ /* 0x000fc40000000000 */
[----:B------:R-:W1:Y:S04]  /*04e0*/  LDC.64 R14, c[0x0][0x3a0] ;  /* 0x0000e800ff0e7b82 */ /* 0x000e680000000a00 */
[C---:B------:R-:W-:Y:S01]  /*04f0*/  DFMA R8, R6.reuse, R8, UR8 ;  /* 0x0000000806087e2b */ /* 0x040fe20008000008 */
[----:B------:R-:W-:Y:S01]  /*0500*/  UMOV UR8, 0x417d7e1d ;  /* 0x417d7e1d00087882 */ /* 0x000fe20000000000 */
[----:B------:R-:W-:Y:S02]  /*0510*/  UMOV UR9, 0x3efae2b0 ;  /* 0x3efae2b000097882 */ /* 0x000fe40000000000 */
[----:B------:R-:W2:Y:S04]  /*0520*/  LDC.64 R78, c[0x0][0x380] ;  /* 0x0000e000ff4e7b82 */ /* 0x000ea80000000a00 */
[----:B------:R-:W-:Y:S01]  /*0530*/  DFMA R8, R6, R8, -UR8 ;  /* 0x8000000806087e2b */ /* 0x000fe20008000008 */
[----:B------:R-:W-:Y:S01]  /*0540*/  UMOV UR8, 0x41bfba57 ;  /* 0x41bfba5700087882 */ /* 0x000fe20000000000 */
[----:B------:R-:W-:-:S06]  /*0550*/  UMOV UR9, 0x3f119f53 ;  /* 0x3f119f5300097882 */ /* 0x000fcc0000000000 */
[----:B------:R-:W-:Y:S01]  /*0560*/  DFMA R8, R6, R8, UR8 ;  /* 0x0000000806087e2b */ /* 0x000fe20008000008 */
        /* <DEDUP_REMOVED lines=29> */
[----:B------:R-:W-:-:S08]  /*0740*/  DFMA R8, R6, R8, UR8 ;  /* 0x0000000806087e2b */ /* 0x000fd00008000008 */
[----:B------:R-:W-:-:S08]  /*0750*/  DMUL R18, R6, R8 ;  /* 0x0000000806127228 */ /* 0x000fd00000000000 */
[----:B------:R-:W-:Y:S01]  /*0760*/  DFMA R8, R18, R4, R4 ;  /* 0x000000041208722b */ /* 0x000fe20000000004 */
[----:B012---:R-:W-:Y:S10]  /*0770*/  @P0 BRA `(.L_x_27) ;  /* 0x0000000000280947 */ /* 0x007ff40003800000 */
[----:B------:R-:W0:Y:S01]  /*0780*/  MUFU.RCP64H R11, R9 ;  /* 0x00000009000b7308 */ /* 0x000e220000001800 */
[----:B------:R-:W-:-:S06]  /*0790*/  IMAD.MOV.U32 R10, RZ, RZ, RZ ;  /* 0x000000ffff0a7224 */ /* 0x000fcc00078e00ff */
[----:B0-----:R-:W-:-:S08]  /*07a0*/  DFMA R6, -R8, R10, 1 ;  /* 0x3ff000000806742b */ /* 0x001fd0000000010a */
[----:B------:R-:W-:Y:S02]  /*07b0*/  DFMA R12, R6, R6, R6 ;  /* 0x00000006060c722b */ /* 0x000fe40000000006 */
[----:B------:R-:W-:-:S06]  /*07c0*/  DADD R6, R8, -R4 ;  /* 0x0000000008067229 */ /* 0x000fcc0000000804 */
[----:B------:R-:W-:Y:S02]  /*07d0*/  DFMA R12, R10, R12, R10 ;  /* 0x0000000c0a0c722b */ /* 0x000fe4000000000a */
[----:B------:R-:W-:-:S06]  /*07e0*/  DFMA R6, R18, R4, -R6 ;  /* 0x000000041206722b */ /* 0x000fcc0000000806 */
[----:B------:R-:W-:-:S08]  /*07f0*/  DFMA R4, R8, -R12, 1 ;  /* 0x3ff000000804742b */ /* 0x000fd0000000080c */
[----:B------:R-:W-:-:S08]  /*0800*/  DFMA R4, R6, -R12, R4 ;  /* 0x8000000c0604722b */ /* 0x000fd00000000004 */
[----:B------:R-:W-:-:S11]  /*0810*/  DFMA R8, -R12, R4, -R12 ;  /* 0x000000040c08722b */ /* 0x000fd6000000090c */
.L_x_27:
[----:B------:R-:W-:Y:S05]  /*0820*/  BSYNC.RECONVERGENT B0 ;  /* 0x0000000000007941 */ /* 0x000fea0003800200 */
.L_x_26:
[----:B------:R-:W0:Y:S01]  /*0830*/  LDCU.128 UR8, c[0x0][0x390] ;  /* 0x00007200ff0877ac */ /* 0x000e220008000c00 */
[----:B------:R-:W1:Y:S01]  /*0840*/  LDC.64 R6, c[0x0][0x3a8] ;  /* 0x0000ea00ff067b82 */ /* 0x000e620000000a00 */
[----:B------:R-:W-:Y:S01]  /*0850*/  DADD R10, R14, -R16 ;  /* 0x000000000e0a7229 */ /* 0x000fe20000000810 */
[----:B------:R-:W-:Y:S01]  /*0860*/  IMAD.MOV.U32 R12, RZ, RZ, 0x0 ;  /* 0x00000000ff0c7424 */ /* 0x000fe200078e00ff */
[----:B------:R-:W-:-:S06]  /*0870*/  MOV R13, 0x3fd80000 ;  /* 0x3fd80000000d7802 */ /* 0x000fcc0000000f00 */
[----:B------:R-:W-:Y:S02]  /*0880*/  DMUL R4, R10, R10 ;  /* 0x0000000a0a047228 */ /* 0x000fe40000000000 */
[----:B0-----:R-:W-:Y:S02]  /*0890*/  DADD R78, -R78, UR10 ;  /* 0x0000000a4e4e7e29 */ /* 0x001fe40008000100 */
[----:B-1----:R-:W-:-:S06]  /*08a0*/  DADD R6, R6, -UR8 ;  /* 0x8000000806067e29 */ /* 0x002fcc0008000000 */
[----:B------:R-:W-:-:S08]  /*08b0*/  DFMA R4, R78, R78, R4 ;  /* 0x0000004e4e04722b */ /* 0x000fd00000000004 */
[----:B------:R-:W-:-:S06]  /*08c0*/  DFMA R32, R6, R6, R4 ;  /* 0x000000060620722b */ /* 0x000fcc0000000004 */
[----:B------:R-:W0:Y:S04]  /*08d0*/  MUFU.RSQ64H R43, R33 ;  /* 0x00000021002b7308 */ /* 0x000e280000001c00 */
[----:B------:R-:W-:-:S05]  /*08e0*/  VIADD R42, R33, 0xfcb00000 ;  /* 0xfcb00000212a7836 */ /* 0x000fca0000000000 */
[----:B------:R-:W-:Y:S01]  /*08f0*/  ISETP.GE.U32.AND P0, PT, R42, 0x7ca00000, PT ;  /* 0x7ca000002a00780c */ /* 0x000fe20003f06070 */
[----:B0-----:R-:W-:-:S08]  /*0900*/  DMUL R4, R42, R42 ;  /* 0x0000002a2a047228 */ /* 0x001fd00000000000 */
[----:B------:R-:W-:-:S08]  /*0910*/  DFMA R4, R32, -R4, 1 ;  /* 0x3ff000002004742b */ /* 0x000fd00000000804 */
[----:B------:R-:W-:Y:S02]  /*0920*/  DFMA R12, R4, R12, 0.5 ;  /* 0x3fe00000040c742b */ /* 0x000fe4000000000c */
[----:B------:R-:W-:-:S08]  /*0930*/  DMUL R4, R42, R4 ;  /* 0x000000042a047228 */ /* 0x000fd00000000000 */
[----:B------:R-:W-:-:S08]  /*0940*/  DFMA R36, R12, R4, R42 ;  /* 0x000000040c24722b */ /* 0x000fd0000000002a */
[----:B------:R-:W-:Y:S02]  /*0950*/  DMUL R40, R32, R36 ;  /* 0x0000002420287228 */ /* 0x000fe40000000000 */
[----:B------:R-:W-:Y:S02]  /*0960*/  VIADD R13, R37, 0xfff00000 ;  /* 0xfff00000250d7836 */ /* 0x000fe40000000000 */
[----:B------:R-:W-:-:S04]  /*0970*/  IMAD.MOV.U32 R12, RZ, RZ, R36 ;  /* 0x000000ffff0c7224 */ /* 0x000fc800078e0024 */
[----:B------:R-:W-:-:S08]  /*0980*/  DFMA R34, R40, -R40, R32 ;  /* 0x800000282822722b */ /* 0x000fd00000000020 */
[----:B------:R-:W-:Y:S01]  /*0990*/  DFMA R4, R34, R12, R40 ;  /* 0x0000000c2204722b */ /* 0x000fe20000000028 */
[----:B------:R-:W-:Y:S10]  /*09a0*/  @!P0 BRA `(.L_x_28) ;  /* 0x0000000000148947 */ /* 0x000ff40003800000 */
[----:B------:R-:W-:Y:S01]  /*09b0*/  IMAD.MOV.U32 R37, RZ, RZ, R13 ;  /* 0x000000ffff257224 */ /* 0x000fe200078e000d */
[----:B------:R-:W-:-:S07]  /*09c0*/  MOV R38, 0x9e0 ;  /* 0x000009e000267802 */ /* 0x000fce0000000f00 */
[----:B------:R-:W-:Y:S05]  /*09d0*/  CALL.REL.NOINC `($__internal_2_$__cuda_sm20_dsqrt_rn_f64_mediumpath_v1) ;  /* 0x0000004000ec7944 */ /* 0x000fea0003c00000 */
[----:B------:R-:W-:Y:S02]  /*09e0*/  IMAD.MOV.U32 R4, RZ, RZ, R52 ;  /* 0x000000ffff047224 */ /* 0x000fe400078e0034 */
[----:B------:R-:W-:-:S07]  /*09f0*/  IMAD.MOV.U32 R5, RZ, RZ, R53 ;  /* 0x000000ffff057224 */ /* 0x000fce00078e0035 */
.L_x_28:
[----:B------:R-:W0:Y:S01]  /*0a00*/  MUFU.RCP64H R13, R5 ;  /* 0x00000005000d7308 */ /* 0x000e220000001800 */
[----:B------:R-:W-:Y:S01]  /*0a10*/  IMAD.MOV.U32 R12, RZ, RZ, 0x1 ;  /* 0x00000001ff0c7424 */ /* 0x000fe200078e00ff */
[----:B------:R-:W-:Y:S01]  /*0a20*/  FSETP.GEU.AND P1, PT, |R79|, 6.5827683646048100446e-37, PT ;  /* 0x036000004f00780b */ /* 0x000fe20003f2e200 */
[----:B------:R-:W-:Y:S04]  /*0a30*/  BSSY.RECONVERGENT B1, `(.L_x_29) ;  /* 0x0000012000017945 */ /* 0x000fe80003800200 */
[----:B0-----:R-:W-:-:S08]  /*0a40*/  DFMA R14, R12, -R4, 1 ;  /* 0x3ff000000c0e742b */ /* 0x001fd00000000804 */
[----:B------:R-:W-:-:S08]  /*0a50*/  DFMA R14, R14, R14, R14 ;  /* 0x0000000e0e0e722b */ /* 0x000fd0000000000e */
[----:B------:R-:W-:-:S08]  /*0a60*/  DFMA R14, R12, R14, R12 ;  /* 0x0000000e0c0e722b */ /* 0x000fd0000000000c */
[----:B------:R-:W-:-:S08]  /*0a70*/  DFMA R12, R14, -R4, 1 ;  /* 0x3ff000000e0c742b */ /* 0x000fd00000000804 */
[----:B------:R-:W-:-:S08]  /*0a80*/  DFMA R12, R14, R12, R14 ;  /* 0x0000000c0e0c722b */ /* 0x000fd0000000000e */
[----:B------:R-:W-:-:S08]  /*0a90*/  DMUL R72, R78, R12 ;  /* 0x0000000c4e487228 */ /* 0x000fd00000000000 */
[----:B------:R-:W-:-:S08]  /*0aa0*/  DFMA R14, R72, -R4, R78 ;  /* 0x80000004480e722b */ /* 0x000fd0000000004e */
[----:B------:R-:W-:-:S10]  /*0ab0*/  DFMA R72, R12, R14, R72 ;  /* 0x0000000e0c48722b */ /* 0x000fd40000000048 */
[----:B------:R-:W-:-:S05]  /*0ac0*/  FFMA R3, RZ, R5, R73 ;  /* 0x00000005ff037223 */ /* 0x000fca0000000049 */
[----:B------:R-:W-:-:S13]  /*0ad0*/  FSETP.GT.AND P0, PT, |R3|, 1.469367938527859385e-39, PT ;  /* 0x001000000300780b */ /* 0x000fda0003f04200 */
[----:B------:R-:W-:Y:S05]  /*0ae0*/  @P0 BRA P1, `(.L_x_30) ;  /* 0x0000000000180947 */ /* 0x000fea0000800000 */
[----:B------:R-:W-:Y:S01]  /*0af0*/  IMAD.MOV.U32 R76, RZ, RZ, R4 ;  /* 0x000000ffff4c7224 */ /* 0x000fe200078e0004 */
[----:B------:R-:W-:Y:S02]  /*0b00*/  MOV R77, R5 ;  /* 0x00000005004d7202 */ /* 0x000fe40000000f00 */
[----:B------:R-:W-:-:S07]  /*0b10*/  MOV R32, 0xb30 ;  /* 0x00000b3000207802 */ /* 0x000fce0000000f00 */
[----:B------:R-:W-:Y:S05]  /*0b20*/  CALL.REL.NOINC `($__internal_1_$__cuda_sm20_div_rn_f64_full) ;  /* 0x0000003c00147944 */ /* 0x000fea0003c00000 */
[----:B------:R-:W-:Y:S02]  /*0b30*/  IMAD.MOV.U32 R72, RZ, RZ, R74 ;  /* 0x000000ffff487224 */ /* 0x000fe400078e004a */
[----:B------:R-:W-:-:S07]  /*0b40*/  IMAD.MOV.U32 R73, RZ, RZ, R31 ;  /* 0x000000ffff497224 */ /* 0x000fce00078e001f */
.L_x_30:
[----:B------:R-:W-:Y:S05]  /*0b50*/  BSYNC.RECONVERGENT B1 ;  /* 0x0000000000017941 */ /* 0x000fea0003800200 */
.L_x_29:
        /* <DEDUP_REMOVED lines=16> */
[----:B------:R-:W-:Y:S01]  /*0c60*/  MOV R32, 0xcb0 ;  /* 0x00000cb000207802 */ /* 0x000fe20000000f00 */
[----:B------:R-:W-:Y:S02]  /*0c70*/  IMAD.MOV.U32 R79, RZ, RZ, R11 ;  /* 0x000000ffff4f7224 */ /* 0x000fe400078e000b */
[----:B------:R-:W-:Y:S02]  /*0c80*/  IMAD.MOV.U32 R76, RZ, RZ, R4 ;  /* 0x000000ffff4c7224 */ /* 0x000fe400078e0004 */
[----:B------:R-:W-:-:S07]  /*0c90*/  IMAD.MOV.U32 R77, RZ, RZ, R5 ;  /* 0x000000ffff4d7224 */ /* 0x000fce00078e0005 */
[----:B------:R-:W-:Y:S05]  /*0ca0*/  CALL.REL.NOINC `($__internal_1_$__cuda_sm20_div_rn_f64_full) ;  /* 0x0000003800b47944 */ /* 0x000fea0003c00000 */
[----:B------:R-:W-:Y:S01]  /*0cb0*/  MOV R70, R74 ;  /* 0x0000004a00467202 */ /* 0x000fe20000000f00 */
[----:B------:R-:W-:-:S07]  /*0cc0*/  IMAD.MOV.U32 R71, RZ, RZ, R31 ;  /* 0x000000ffff477224 */ /* 0x000fce00078e001f */
.L_x_32:
[----:B------:R-:W-:Y:S05]  /*0cd0*/  BSYNC.RECONVERGENT B1 ;  /* 0x0000000000017941 */ /* 0x000fea0003800200 */
.L_x_31:
        /* <DEDUP_REMOVED lines=21> */
[----:B------:R-:W-:Y:S01]  /*0e30*/  IMAD.MOV.U32 R68, RZ, RZ, R74 ;  /* 0x000000ffff447224 */ /* 0x000fe200078e004a */
[----:B------:R-:W-:-:S07]  /*0e40*/  MOV R69, R31 ;  /* 0x0000001f00457202 */ /* 0x000fce0000000f00 */
.L_x_34:
[----:B------:R-:W-:Y:S05]  /*0e50*/  BSYNC.RECONVERGENT B1 ;  /* 0x0000000000017941 */ /* 0x000fea0003800200 */
.L_x_33:
[----:B------:R-:W-:Y:S01]  /*0e60*/  DFMA R10, RZ, R68, -R72 ;  /* 0x00000044ff0a722b */ /* 0x000fe20000000848 */
[----:B------:R-:W-:Y:S01]  /*0e70*/  IMAD.MOV.U32 R12, RZ, RZ, 0x0 ;  /* 0x00000000ff0c7424 */ /* 0x000fe200078e00ff */
[----:B------:R-:W-:Y:S01]  /*0e80*/  DMUL R4, RZ, R70 ;  /* 0x00000046ff047228 */ /* 0x000fe20000000000 */
[----:B------:R-:W-:Y:S01]  /*0e90*/  IMAD.MOV.U32 R13, RZ, RZ, 0x3fd80000 ;  /* 0x3fd80000ff0d7424 */ /* 0x000fe200078e00ff */
[----:B------:R-:W-:Y:S01]  /*0ea0*/  DFMA R78, -RZ, R68, R70 ;  /* 0x00000044ff4e722b */ /* 0x000fe20000000146 */
[----:B------:R-:W-:Y:S03]  /*0eb0*/  BSSY.RECONVERGENT B0, `(.L_x_35) ;  /* 0x0000018000007945 */ /* 0x000fe60003800200 */
[----:B------:R-:W-:Y:S02]  /*0ec0*/  DMUL R6, R10, R10 ;  /* 0x0000000a0a067228 */ /* 0x000fe40000000000 */
[----:B------:R-:W-:-:S06]  /*0ed0*/  DFMA R4, RZ, R72, -R4 ;  /* 0x00000048ff04722b */ /* 0x000fcc0000000804 */
        /* <DEDUP_REMOVED lines=19> */
[----:B------:R-:W-:Y:S01]  /*1010*/  IMAD.MOV.U32 R6, RZ, RZ, R52 ;  /* 0x000000ffff067224 */ /* 0x000fe200078e0034 */
[----:B------:R-:W-:-:S07]  /*1020*/  MOV R7, R53 ;  /* 0x0000003500077202 */ /* 0x000fce0000000f00 */
.L_x_36:
[----:B------:R-:W-:Y:S05]  /*1030*/  BSYNC.RECONVERGENT B0 ;  /* 0x0000000000007941 */ /* 0x000fea0003800200 */
.L_x_35:
        /* <DEDUP_REMOVED lines=17> */
[----:B------:R-:W-:-:S07]  /*1150*/  IMAD.MOV.U32 R77, RZ, RZ, R7 ;  /* 0x000000ffff4d7224 */ /* 0x000fce00078e0007 */
[----:B------:R-:W-:Y:S05]  /*1160*/  CALL.REL.NOINC `($__internal_1_$__cuda_sm20_div_rn_f64_full) ;  /* 0x0000003400847944 */ /* 0x000fea0003c00000 */
[----:B------:R-:W-:Y:S02]  /*1170*/  IMAD.MOV.U32 R22, RZ, RZ, R74 ;  /* 0x000000ffff167224 */ /* 0x000fe400078e004a */
[----:B------:R-:W-:-:S07]  /*1180*/  IMAD.MOV.U32 R23, RZ, RZ, R31 ;  /* 0x000000ffff177224 */ /* 0x000fce00078e001f */
.L_x_38:
[----:B------:R-:W-:Y:S05]  /*1190*/  BSYNC.RECONVERGENT B1 ;  /* 0x0000000000017941 */ /* 0x000fea0003800200 */
.L_x_37:
        /* <DEDUP_REMOVED lines=16> */
[----:B------:R-:W-:Y:S01]  /*12a0*/  MOV R79, R11 ;  /* 0x0000000b004f7202 */ /* 0x000fe20000000f00 */
[----:B------:R-:W-:Y:S01]  /*12b0*/  IMAD.MOV.U32 R76, RZ, RZ, R6 ;  /* 0x000000ffff4c7224 */ /* 0x000fe200078e0006 */
[----:B------:R-:W-:Y:S01]  /*12c0*/  MOV R32, 0x12f0 ;  /* 0x000012f000207802 */ /* 0x000fe20000000f00 */
[----:B------:R-:W-:-:S07]  /*12d0*/  IMAD.MOV.U32 R77, RZ, RZ, R7 ;  /* 0x000000ffff4d7224 */ /* 0x000fce00078e0007 */
[----:B------:R-:W-:Y:S05]  /*12e0*/  CALL.REL.NOINC `($__internal_1_$__cuda_sm20_div_rn_f64_full) ;  /* 0x0000003400247944 */ /* 0x000fea0003c00000 */
[----:B------:R-:W-:Y:S02]  /*12f0*/  IMAD.MOV.U32 R20, RZ, RZ, R74 ;  /* 0x000000ffff147224 */ /* 0x000fe400078e004a */
[----:B------:R-:W-:-:S07]  /*1300*/  IMAD.MOV.U32 R21, RZ, RZ, R31 ;  /* 0x000000ffff157224 */ /* 0x000fce00078e001f */
.L_x_40:
[----:B------:R-:W-:Y:S05]  /*1310*/  BSYNC.RECONVERGENT B1 ;  /* 0x0000000000017941 */ /* 0x000fea0003800200 */
.L_x_39:
        /* <DEDUP_REMOVED lines=23> */
.L_x_42:
[----:B------:R-:W-:Y:S05]  /*1490*/  BSYNC.RECONVERGENT B1 ;  /* 0x0000000000017941 */ /* 0x000fea0003800200 */
.L_x_41:
[----:B------:R-:W-:Y:S01]  /*14a0*/  DMUL R10, R22, R68 ;  /* 0x00000044160a7228 */ /* 0x000fe20000000000 */
[----:B------:R-:W-:Y:S01]  /*14b0*/  IMAD.MOV.U32 R12, RZ, RZ, 0x0 ;  /* 0x00000000ff0c7424 */ /* 0x000fe200078e00ff */
[----:B------:R-:W-:Y:S01]  /*14c0*/  DMUL R78, R18, R70 ;  /* 0x00000046124e7228 */ /* 0x000fe20000000000 */
[----:B------:R-:W-:Y:S01]  /*14d0*/  IMAD.MOV.U32 R13, RZ, RZ, 0x3fd80000 ;  /* 0x3fd80000ff0d7424 */ /* 0x000fe200078e00ff */
[-C--:B------:R-:W-:Y:S01]  /*14e0*/  DMUL R4, R20, R72.reuse ;  /* 0x0000004814047228 */ /* 0x080fe20000000000 */
[----:B------:R-:W-:Y:S03]  /*14f0*/  BSSY.RECONVERGENT B0, `(.L_x_43) ;  /* 0x000001a000007945 */ /* 0x000fe60003800200 */
[----:B------:R-:W-:Y:S02]  /*1500*/  DFMA R10, R18, R72, -R10 ;  /* 0x00000048120a722b */ /* 0x000fe4000000080a */
[----:B------:R-:W-:-:S02]  /*1510*/  DFMA R78, R20, R68, -R78 ;  /* 0x00000044144e722b */ /* 0x000fc4000000084e */
[----:B------:R-:W-:-:S04]  /*1520*/  DFMA R4, R22, R70, -R4 ;  /* 0x000000461604722b */ /* 0x000fc80000000804 */
[----:B------:R-:W-:-:S08]  /*1530*/  DMUL R6, R10, R10 ;  /* 0x0000000a0a067228 */ /* 0x000fd00000000000 */
        /* <DEDUP_REMOVED lines=11> */
[----:B------:R-:W-:Y:S01]  /*15f0*/  VIADD R37, R13, 0xfff00000 ;  /* 0xfff000000d257836 */ /* 0x000fe20000000000 */
[----:B------:R-:W-:-:S05]  /*1600*/  MOV R36, R12 ;  /* 0x0000000c00247202 */ /* 0x000fca0000000f00 */
        /* <DEDUP_REMOVED lines=8> */
.L_x_44:
[----:B------:R-:W-:Y:S05]  /*1690*/  BSYNC.RECONVERGENT B0 ;  /* 0x0000000000007941 */ /* 0x000fea0003800200 */
.L_x_43:
        /* <DEDUP_REMOVED lines=19> */
[----:B------:R-:W-:Y:S01]  /*17d0*/  IMAD.MOV.U32 R16, RZ, RZ, R74 ;  /* 0x000000ffff107224 */ /* 0x000fe200078e004a */
[----:B------:R-:W-:-:S07]  /*17e0*/  MOV R17, R31 ;  /* 0x0000001f00117202 */ /* 0x000fce0000000f00 */
.L_x_46:
[----:B------:R-:W-:Y:S05]  /*17f0*/  BSYNC.RECONVERGENT B1 ;  /* 0x0000000000017941 */ /* 0x000fea0003800200 */
.L_x_45:
        /* <DEDUP_REMOVED lines=21> */
[----:B------:R-:W-:Y:S02]  /*1950*/  IMAD.MOV.U32 R14, RZ, RZ, R74 ;  /* 0x000000ffff0e7224 */ /* 0x000fe400078e004a */
[----:B------:R-:W-:-:S07]  /*1960*/  IMAD.MOV.U32 R15, RZ, RZ, R31 ;  /* 0x000000ffff0f7224 */ /* 0x000fce00078e001f */
.L_x_48:
[----:B------:R-:W-:Y:S05]  /*1970*/  BSYNC.RECONVERGENT B1 ;  /* 0x0000000000017941 */ /* 0x000fea0003800200 */
.L_x_47:
[----:B------:R-:W0:Y:S01]  /*1980*/  MUFU.RCP64H R11, R7 ;  /* 0x00000007000b7308 */ /* 0x000e220000001800 */
[----:B------:R-:W-:Y:S01]  /*1990*/  MOV R10, 0x1 ;  /* 0x00000001000a7802 */ /* 0x000fe20000000f00 */
[----:B------:R-:W-:Y:S01]  /*19a0*/  BSSY.RECONVERGENT B1, `(.L_x_49) ;  /* 0x0000015000017945 */ /* 0x000fe20003800200 */
[----:B------:R-:W-:-:S04]  /*19b0*/  FSETP.GEU.AND P1, PT, |R5|, 6.5827683646048100446e-37, PT ;  /* 0x036000000500780b */ /* 0x000fc80003f2e200 */
        /* <DEDUP_REMOVED lines=19> */
.L_x_50:
[----:B------:R-:W-:Y:S05]  /*1af0*/  BSYNC.RECONVERGENT B1 ;  /* 0x0000000000017941 */ /* 0x000fea0003800200 */
.L_x_49:
[----:B------:R-:W0:Y:S02]  /*1b00*/  LDCU UR7, c[0x0][0x3b4] ;  /* 0x00007680ff0777ac */ /* 0x000e240008000800 */
[----:B0-----:R-:W-:-:S13]  /*1b10*/  ISETP.GE.AND P0, PT, R30, UR7, PT ;  /* 0x000000071e007c0c */ /* 0x001fda000bf06270 */
[----:B------:R-:W-:Y:S05]  /*1b20*/  @P0 EXIT ;  /* 0x000000000000094d */ /* 0x000fea0003800000 */
[----:B------:R-:W0:Y:S01]  /*1b30*/  MUFU.RCP64H R5, R9 ;  /* 0x0000000900057308 */ /* 0x000e220000001800 */
[----:B------:R-:W-:Y:S01]  /*1b40*/  VIADD R4, R9, 0x300402 ;  /* 0x0030040209047836 */ /* 0x000fe20000000000 */
[----:B------:R-:W-:Y:S04]  /*1b50*/  BSSY.RECONVERGENT B0, `(.L_x_51) ;  /* 0x000000e000007945 */ /* 0x000fe80003800200 */
[----:B------:R-:W-:Y:S01]  /*1b60*/  FSETP.GEU.AND P0, PT, |R4|, 5.8789094863358348022e-39, PT ;  /* 0x004004020400780b */ /* 0x000fe20003f0e200 */
[----:B0-----:R-:W-:-:S08]  /*1b70*/  DFMA R6, R4, -R8, 1 ;  /* 0x3ff000000406742b */ /* 0x001fd00000000808 */
[----:B------:R-:W-:-:S08]  /*1b80*/  DFMA R6, R6, R6, R6 ;  /* 0x000000060606722b */ /* 0x000fd00000000006 */
[----:B------:R-:W-:-:S08]  /*1b90*/  DFMA R6, R4, R6, R4 ;  /* 0x000000060406722b */ /* 0x000fd00000000004 */
[----:B------:R-:W-:-:S08]  /*1ba0*/  DFMA R10, R6, -R8, 1 ;  /* 0x3ff00000060a742b */ /* 0x000fd00000000808 */
[----:B------:R-:W-:Y:S01]  /*1bb0*/  DFMA R6, R6, R10, R6 ;  /* 0x0000000a0606722b */ /* 0x000fe20000000006 */
[----:B------:R-:W-:Y:S10]  /*1bc0*/  @P0 BRA `(.L_x_52) ;  /* 0x0000000000180947 */ /* 0x000ff40003800000 */
[----:B------:R-:W-:Y:S01]  /*1bd0*/  LOP3.LUT R3, R9, 0x7fffffff, RZ, 0xc0, !PT ;  /* 0x7fffffff09037812 */ /* 0x000fe200078ec0ff */
[----:B------:R-:W-:Y:S01]  /*1be0*/  IMAD.MOV.U32 R11, RZ, RZ, R9 ;  /* 0x000000ffff0b7224 */ /* 0x000fe200078e0009 */
[----:B------:R-:W-:-:S03]  /*1bf0*/  MOV R10, R8 ;  /* 0x00000008000a7202 */ /* 0x000fc60000000f00 */
[----:B------:R-:W-:Y:S01]  /*1c00*/  VIADD R9, R3, 0xfff00000 ;  /* 0xfff0000003097836 */ /* 0x000fe20000000000 */
[----:B------:R-:W-:-:S07]  /*1c10*/  MOV R3, 0x1c30 ;  /* 0x00001c3000037802 */ /* 0x000fce0000000f00 */
[----:B------:R-:W-:Y:S05]  /*1c20*/  CALL.REL.NOINC `($__internal_0_$__cuda_sm20_dblrcp_rn_slowpath_v3) ;  /* 0x0000002800287944 */ /* 0x000fea0003c00000 */
.L_x_52:
[----:B------:R-:W-:Y:S05]  /*1c30*/  BSYNC.RECONVERGENT B0 ;  /* 0x0000000000007941 */ /* 0x000fea0003800200 */
.L_x_51:
[----:B------:R-:W0:Y:S01]  /*1c40*/  LDCU UR10, c[0x0][0x3b4] ;  /* 0x00007680ff0a77ac */ /* 0x000e220008000800 */
[C---:B------:R-:W-:Y:S02]  /*1c50*/  DMUL R72, R6.reuse, R72 ;  /* 0x0000004806487228 */ /* 0x040fe40000000000 */
[C---:B------:R-:W-:Y:S01]  /*1c60*/  DMUL R70, R6.reuse, R70 ;  /* 0x0000004606467228 */ /* 0x040fe20000000000 */
[----:B------:R-:W1:Y:S01]  /*1c70*/  LDCU UR7, c[0x0][0x400] ;  /* 0x00008000ff0777ac */ /* 0x000e620008000800 */
[----:B------:R-:W-:Y:S01]  /*1c80*/  DMUL R68, R6, R68 ;  /* 0x0000004406447228 */ /* 0x000fe20000000000 */
[----:B------:R-:W2:Y:S01]  /*1c90*/  LDCU.64 UR8, c[0x0][0x358] ;  /* 0x00006b00ff0877ac */ /* 0x000ea20008000a00 */
[----:B0-----:R-:W0:Y:S01]  /*1ca0*/  I2F.F64 R76, UR10 ;  /* 0x0000000a004c7d12 */ /* 0x001e220008201c00 */
[----:B-1----:R-:W-:-:S09]  /*1cb0*/  UISETP.GT.AND UP0, UPT, UR7, URZ, UPT ;  /* 0x000000ff0700728c */ /* 0x002fd2000bf04270 */
[----:B--2---:R-:W-:Y:S05]  /*1cc0*/  BRA.U UP0, `(.L_x_53) ;  /* 0x0000000100547547 */ /* 0x004fea000b800000 */
.L_x_57:
[----:B------:R-:W1:Y:S01]  /*1cd0*/  LDC R8, c[0x0][0x3b0] ;  /* 0x0000ec00ff087b82 */ /* 0x000e620000000800 */
[----:B------:R-:W-:Y:S01]  /*1ce0*/  BSSY.RECONVERGENT B0, `(.L_x_54) ;  /* 0x000000e000007945 */ /* 0x000fe20003800200 */
[----:B-1----:R-:W-:-:S13]  /*1cf0*/  ISETP.GE.AND P0, PT, R2, R8, PT ;  /* 0x000000080200720c */ /* 0x002fda0003f06270 */
[----:B------:R-:W-:Y:S05]  /*1d00*/  @P0 BRA `(.L_x_55) ;  /* 0x00000000002c0947 */ /* 0x000fea0003800000 */
[----:B------:R-:W1:Y:S01]  /*1d10*/  LDC.64 R6, c[0x0][0x3c0] ;  /* 0x0000f000ff067b82 */ /* 0x000e620000000a00 */
[----:B------:R-:W2:Y:S01]  /*1d20*/  LDCU UR7, c[0x0][0x3b4] ;  /* 0x00007680ff0777ac */ /* 0x000ea20008000800 */
[----:B------:R-:W-:Y:S01]  /*1d30*/  LOP3.LUT R0, RZ, R30, RZ, 0x33, !PT ;  /* 0x0000001eff007212 */ /* 0x000fe200078e33ff */
[----:B------:R-:W-:-:S04]  /*1d40*/  IMAD.MOV.U32 R3, RZ, RZ, R2 ;  /* 0x000000ffff037224 */ /* 0x000fc800078e0002 */
[----:B--2---:R-:W-:-:S07]  /*1d50*/  VIADD R0, R0, UR7 ;  /* 0x0000000700007c36 */ /* 0x004fce0008000000 */
.L_x_56:
[----:B------:R-:W-:Y:S02]  /*1d60*/  IMAD R5, R0, R8, R3 ;  /* 0x0000000800057224 */ /* 0x000fe400078e0203 */
[----:B------:R-:W-:Y:S02]  /*1d70*/  VIADD R3, R3, UR4 ;  /* 0x0000000403037c36 */ /* 0x000fe40008000000 */
[----:B-1----:R-:W-:-:S03]  /*1d80*/  IMAD.WIDE R4, R5, 0x4, R6 ;  /* 0x0000000405047825 */ /* 0x002fc600078e0206 */
[----:B------:R-:W-:Y:S02]  /*1d90*/  ISETP.GE.AND P0, PT, R3, R8, PT ;  /* 0x000000080300720c */ /* 0x000fe40003f06270 */
[----:B------:R2:W-:Y:S11]  /*1da0*/  STG.E desc[UR8][R4.64], RZ ;  /* 0x000000ff04007986 */ /* 0x0005f6000c101908 */
[----:B--2---:R-:W-:Y:S05]  /*1db0*/  @!P0 BRA `(.L_x_56) ;  /* 0xfffffffc00e88947 */ /* 0x004fea000383ffff */
.L_x_55:
[----:B------:R-:W-:Y:S05]  /*1dc0*/  BSYNC.RECONVERGENT B0 ;  /* 0x0000000000007941 */ /* 0x000fea0003800200 */
.L_x_54:
[----:B------:R-:W1:Y:S01]  /*1dd0*/  LDCU UR7, c[0x0][0x3b4] ;  /* 0x00007680ff0777ac */ /* 0x000e620008000800 */
[----:B------:R-:W-:-:S05]  /*1de0*/  VIADD R30, R30, UR5 ;  /* 0x000000051e1e7c36 */ /* 0x000fca0008000000 */
[----:B-1----:R-:W-:-:S13]  /*1df0*/  ISETP.GE.AND P0, PT, R30, UR7, PT ;  /* 0x000000071e007c0c */ /* 0x002fda000bf06270 */
[----:B------:R-:W-:Y:S05]  /*1e00*/  @!P0 BRA `(.L_x_57) ;  /* 0xfffffffc00b08947 */ /* 0x000fea000383ffff */
[----:B------:R-:W-:Y:S05]  /*1e10*/  EXIT ;  /* 0x000000000000794d */ /* 0x000fea0003800000 */
.L_x_53:
[----:B0-----:R-:W-:Y:S01]  /*1e20*/  DADD R76, R76, -1 ;  /* 0xbff000004c4c7429 */ /* 0x001fe20000000000 */
[----:B------:R-:W-:Y:S01]  /*1e30*/  IMAD.MOV.U32 R2, RZ, RZ, 0x1 ;  /* 0x00000001ff027424 */ /* 0x000fe200078e00ff */
[----:B------:R-:W0:Y:S04]  /*1e40*/  LDCU UR4, c[0x0][0x3b0] ;  /* 0x00007600ff0477ac */ /* 0x000e280008000800 */
[----:B------:R-:W1:Y:S02]  /*1e50*/  MUFU.RCP64H R3, R77 ;  /* 0x0000004d00037308 */ /* 0x000e640000001800 */
[----:B-1----:R-:W-:-:S08]  /*1e60*/  DFMA R4, -R76, R2, 1 ;  /* 0x3ff000004c04742b */ /* 0x002fd00000000102 */
[----:B------:R-:W-:-:S08]  /*1e70*/  DFMA R4, R4, R4, R4 ;  /* 0x000000040404722b */ /* 0x000fd00000000004 */
[----:B------:R-:W-:-:S08]  /*1e80*/  DFMA R4, R2, R4, R2 ;  /* 0x000000040204722b */ /* 0x000fd00000000002 */
[----:B------:R-:W-:-:S08]  /*1e90*/  DFMA R2, -R76, R4, 1 ;  /* 0x3ff000004c02742b */ /* 0x000fd00000000104 */
[----:B------:R-:W-:-:S08]  /*1ea0*/  DFMA R2, R4, R2, R4 ;  /* 0x000000020402722b */ /* 0x000fd00000000004 */
[----:B------:R-:W-:-:S08]  /*1eb0*/  DMUL R10, R2, 2 ;  /* 0x40000000020a7828 */ /* 0x000fd00000000000 */
[----:B------:R-:W-:-:S08]  /*1ec0*/  DFMA R4, -R76, R10, 2 ;  /* 0x400000004c04742b */ /* 0x000fd0000000010a */
[----:B------:R-:W-:Y:S01]  /*1ed0*/  DFMA R10, R2, R4, R10 ;  /* 0x00000004020a722b */ /* 0x000fe2000000000a */
[----:B0-----:R-:W0:Y:S09]  /*1ee0*/  I2F.F64 R2, UR4 ;  /* 0x0000000400027d12 */ /* 0x001e320008201c00 */
[----:B------:R-:W-:-:S05]  /*1ef0*/  FFMA R4, RZ, R77, R11 ;  /* 0x0000004dff047223 */ /* 0x000fca000000000b */
[----:B------:R-:W-:-:S13]  /*1f00*/  FSETP.GT.AND P0, PT, |R4|, 1.469367938527859385e-39, PT ;  /* 0x001000000400780b */ /* 0x000fda0003f04200 */
[----:B0-----:R-:W-:Y:S05]  /*1f10*/  @P0 BRA `(.L_x_58) ;  /* 0x0000000000180947 */ /* 0x001fea0003800000 */
[----:B------:R-:W-:Y:S01]  /*1f20*/  MOV R78, RZ ;  /* 0x000000ff004e7202 */ /* 0x000fe20000000f00 */
[----:B------:R-:W-:Y:S01]  /*1f30*/  IMAD.MOV.U32 R79, RZ, RZ, 0x40000000 ;  /* 0x40000000ff4f7424 */ /* 0x000fe200078e00ff */
[----:B------:R-:W-:-:S07]  /*1f40*/  MOV R32, 0x1f60 ;  /* 0x00001f6000207802 */ /* 0x000fce0000000f00 */
[----:B------:R-:W-:Y:S05]  /*1f50*/  CALL.REL.NOINC `($__internal_1_$__cuda_sm20_div_rn_f64_full) ;  /* 0x0000002800087944 */ /* 0x000fea0003c00000 */
[----:B------:R-:W-:Y:S02]  /*1f60*/  IMAD.MOV.U32 R10, RZ, RZ, R74 ;  /* 0x000000ffff0a7224 */ /* 0x000fe400078e004a */
[----:B------:R-:W-:-:S07]  /*1f70*/  IMAD.MOV.U32 R11, RZ, RZ, R31 ;  /* 0x000000ffff0b7224 */ /* 0x000fce00078e001f */
.L_x_58:
[----:B------:R-:W-:Y:S01]  /*1f80*/  DADD R76, R2, -1 ;  /* 0xbff00000024c7429 */ /* 0x000fe20000000000 */
[----:B------:R-:W-:-:S05]  /*1f90*/  IMAD.MOV.U32 R2, RZ, RZ, 0x1 ;  /* 0x00000001ff027424 */ /* 0x000fca00078e00ff */
[----:B------:R-:W0:Y:S02]  /*1fa0*/  MUFU.RCP64H R3, R77 ;  /* 0x0000004d00037308 */ /* 0x000e240000001800 */
[----:B0-----:R-:W-:-:S08]  /*1fb0*/  DFMA R4, -R76, R2, 1 ;  /* 0x3ff000004c04742b */ /* 0x001fd00000000102 */
[----:B------:R-:W-:-:S08]  /*1fc0*/  DFMA R4, R4, R4, R4 ;  /* 0x000000040404722b */ /* 0x000fd00000000004 */
[----:B------:R-:W-:-:S08]  /*1fd0*/  DFMA R4, R2, R4, R2 ;  /* 0x000000040204722b */ /* 0x000fd00000000002 */
[----:B------:R-:W-:-:S08]  /*1fe0*/  DFMA R2, -R76, R4, 1 ;  /* 0x3ff000004c02742b */ /* 0x000fd00000000104 */
[----:B------:R-:W-:-:S08]  /*1ff0*/  DFMA R2, R4, R2, R4 ;  /* 0x000000020402722b */ /* 0x000fd00000000004 */
[----:B------:R-:W-:-:S08]  /*2000*/  DMUL R8, R2, 2 ;  /* 0x4000000002087828 */ /* 0x000fd00000000000 */
[----:B------:R-:W-:-:S08]  /*2010*/  DFMA R4, -R76, R8, 2 ;  /* 0x400000004c04742b */ /* 0x000fd00000000108 */
[----:B------:R-:W-:-:S10]  /*2020*/  DFMA R8, R2, R4, R8 ;  /* 0x000000040208722b */ /* 0x000fd40000000008 */
[----:B------:R-:W-:-:S05]  /*2030*/  FFMA R2, RZ, R77, R9 ;  /* 0x0000004dff027223 */ /* 0x000fca0000000009 */
[----:B------:R-:W-:-:S13]  /*2040*/  FSETP.GT.AND P0, PT, |R2|, 1.469367938527859385e-39, PT ;  /* 0x001000000200780b */ /* 0x000fda0003f04200 */
[----:B------:R-:W-:Y:S05]  /*2050*/  @P0 BRA `(.L_x_59) ;  /* 0x0000000000180947 */ /* 0x000fea0003800000 */
[----:B------:R-:W-:Y:S01]  /*2060*/  IMAD.MOV.U32 R78, RZ, RZ, RZ ;  /* 0x000000ffff4e7224 */ /* 0x000fe200078e00ff */
[----:B------:R-:W-:Y:S01]  /*2070*/  MOV R32, 0x20a0 ;  /* 0x000020a000207802 */ /* 0x000fe20000000f00 */
[----:B------:R-:W-:-:S07]  /*2080*/  IMAD.MOV.U32 R79, RZ, RZ, 0x40000000 ;  /* 0x40000000ff4f7424 */ /* 0x000fce00078e00ff */
[----:B------:R-:W-:Y:S05]  /*2090*/  CALL.REL.NOINC `($__internal_1_$__cuda_sm20_div_rn_f64_full) ;  /* 0x0000002400b87944 */ /* 0x000fea0003c00000 */
[----:B------:R-:W-:Y:S01]  /*20a0*/  IMAD.MOV.U32 R8, RZ, RZ, R74 ;  /* 0x000000ffff087224 */ /* 0x000fe200078e004a */
[----:B------:R-:W-:-:S07]  /*20b0*/  MOV R9, R31 ;  /* 0x0000001f00097202 */ /* 0x000fce0000000f00 */
.L_x_59:
[----:B------:R-:W0:Y:S01]  /*20c0*/  LDCU.64 UR4, c[0x0][0x3f8] ;  /* 0x00007f00ff0477ac */ /* 0x000e220008000a00 */
[----:B------:R-:W-:Y:S01]  /*20d0*/  IMAD R29, R29, UR6, R0 ;  /* 0x000000061d1d7c24 */ /* 0x000fe2000f8e0200 */
[----:B0-----:R-:W-:-:S04]  /*20e0*/  UIADD3 UR4, UP0, UPT, UR4, 0x20, URZ ;  /* 0x0000002004047890 */ /* 0x001fc8000ff1e0ff */
[----:B------:R-:W-:-:S12]  /*20f0*/  UIADD3.X UR5, UPT, UPT, URZ, UR5, URZ, UP0, !UPT ;  /* 0x00000005ff057290 */ /* 0x000fd800087fe4ff */
.L_x_102:
[----:B------:R-:W0:Y:S01]  /*2100*/  LDC R76, c[0x0][0x3b0] ;  /* 0x0000ec00ff4c7b82 */ /* 0x000e220000000800 */
[----:B------:R-:W-:Y:S01]  /*2110*/  BSSY.RECONVERGENT B1, `(.L_x_60) ;  /* 0x0000234000017945 */ /* 0x000fe20003800200 */
[----:B0-----:R-:W-:-:S13]  /*2120*/  ISETP.GE.AND P0, PT, R29, R76, PT ;  /* 0x0000004c1d00720c */ /* 0x001fda0003f06270 */
[----:B------:R-:W-:Y:S05]  /*2130*/  @P0 BRA `(.L_x_61) ;  /* 0x0000002000c40947 */ /* 0x000fea0003800000 */
[----:B------:R-:W0:Y:S01]  /*2140*/  I2F.F64 R76, R76 ;  /* 0x0000004c004c7312 */ /* 0x000e220000201c00 */
[----:B------:R-:W-:Y:S01]  /*2150*/  IMAD.MOV.U32 R4, RZ, RZ, 0x1 ;  /* 0x00000001ff047424 */ /* 0x000fe200078e00ff */
[----:B------:R-:W1:Y:S01]  /*2160*/  LDCU UR6, c[0x0][0x3b4] ;  /* 0x00007680ff0677ac */ /* 0x000e620008000800 */
[----:B------:R-:W-:Y:S05]  /*2170*/  BSSY.RECONVERGENT B2, `(.L_x_62) ;  /* 0x0000015000027945 */ /* 0x000fea0003800200 */
[----:B------:R-:W2:Y:S08]  /*2180*/  I2F.F64.U32 R2, R30 ;  /* 0x0000001e00027312 */ /* 0x000eb00000201800 */
[----:B0-----:R-:W0:Y:S01]  /*2190*/  MUFU.RCP64H R5, R77 ;  /* 0x0000004d00057308 */ /* 0x001e220000001800 */
[----:B--2---:R-:W-:-:S07]  /*21a0*/  DFMA R2, R2, R10, -1 ;  /* 0xbff000000202742b */ /* 0x004fce000000000a */
[----:B-1----:R-:W1:Y:S01]  /*21b0*/  I2F.F64 R78, UR6 ;  /* 0x00000006004e7d12 */ /* 0x002e620008201c00 */
[----:B0-----:R-:W-:Y:S02]  /*21c0*/  DFMA R6, R4, -R76, 1 ;  /* 0x3ff000000406742b */ /* 0x001fe4000000084c */
[----:B-1----:R-:W-:-:S06]  /*21d0*/  DMUL R78, R2, R78 ;  /* 0x0000004e024e7228 */ /* 0x002fcc0000000000 */
[----:B------:R-:W-:-:S08]  /*21e0*/  DFMA R6, R6, R6, R6 ;  /* 0x000000060606722b */ /* 0x000fd00000000006 */
[----:B------:R-:W-:Y:S01]  /*21f0*/  DFMA R6, R4, R6, R4 ;  /* 0x000000060406722b */ /* 0x000fe20000000004 */
[----:B------:R-:W-:-:S07]  /*2200*/  FSETP.GEU.AND P1, PT, |R79|, 6.5827683646048100446e-37, PT ;  /* 0x036000004f00780b */ /* 0x000fce0003f2e200 */
        /* <DEDUP_REMOVED lines=8> */
[----:B------:R-:W-:-:S07]  /*2290*/  MOV R32, 0x22b0 ;  /* 0x000022b000207802 */ /* 0x000fce0000000f00 */
[----:B------:R-:W-:Y:S05]  /*22a0*/  CALL.REL.NOINC `($__internal_1_$__cuda_sm20_div_rn_f64_full) ;  /* 0x0000002400347944 */ /* 0x000fea0003c00000 */
[----:B------:R-:W-:-:S07]  /*22b0*/  IMAD.MOV.U32 R75, RZ, RZ, R31 ;  /* 0x000000ffff4b7224 */ /* 0x000fce00078e001f */
.L_x_63:
[----:B------:R-:W-:Y:S05]  /*22c0*/  BSYNC.RECONVERGENT B2 ;  /* 0x0000000000027941 */ /* 0x000fea0003800200 */
.L_x_62:
[C---:B------:R-:W-:Y:S01]  /*22d0*/  DMUL R66, R74.reuse, R16 ;  /* 0x000000104a427228 */ /* 0x040fe20000000000 */
[----:B------:R-:W-:Y:S01]  /*22e0*/  IMAD.MOV.U32 R28, RZ, RZ, R29 ;  /* 0x000000ffff1c7224 */ /* 0x000fe200078e001d */
[C---:B------:R-:W-:Y:S02]  /*22f0*/  DMUL R64, R74.reuse, R14 ;  /* 0x0000000e4a407228 */ /* 0x040fe40000000000 */
[----:B------:R-:W-:-:S11]  /*2300*/  DMUL R62, R74, R12 ;  /* 0x0000000c4a3e7228 */ /* 0x000fd60000000000 */
.L_x_101:
[----:B------:R-:W0:Y:S01]  /*2310*/  I2F.F64 R2, R28 ;  /* 0x0000001c00027312 */ /* 0x000e220000201c00 */
[----:B------:R-:W-:Y:S01]  /*2320*/  IMAD.MOV.U32 R24, RZ, RZ, 0x0 ;  /* 0x00000000ff187424 */ /* 0x000fe200078e00ff */
[----:B------:R-:W1:Y:S01]  /*2330*/  LDCU UR6, c[0x0][0x400] ;  /* 0x00008000ff0677ac */ /* 0x000e620008000800 */
[----:B------:R-:W-:Y:S01]  /*2340*/  IMAD.MOV.U32 R25, RZ, RZ, 0x3fd80000 ;  /* 0x3fd80000ff197424 */ /* 0x000fe200078e00ff */
[----:B------:R-:W-:Y:S01]  /*2350*/  BSSY.RECONVERGENT B0, `(.L_x_64) ;  /* 0x0000020000007945 */ /* 0x000fe20003800200 */
[----:B0-----:R-:W-:Y:S01]  /*2360*/  DFMA R2, R2, R8, -1 ;  /* 0xbff000000202742b */ /* 0x001fe20000000008 */
[----:B-1----:R-:W-:-:S07]  /*2370*/  UIADD3 UR6, UPT, UPT, -UR6, URZ, URZ ;  /* 0x000000ff06067290 */ /* 0x002fce000fffe1ff */
[C---:B------:R-:W-:Y:S02]  /*2380*/  DFMA R6, R2.reuse, R20, R64 ;  /* 0x000000140206722b */ /* 0x040fe40000000040 */
[C---:B------:R-:W-:Y:S01]  /*2390*/  DFMA R78, R2.reuse, R22, R66 ;  /* 0x00000016024e722b */ /* 0x040fe20000000042 */
[----:B------:R-:W-:Y:S01]  /*23a0*/  IMAD.U32 R26, RZ, RZ, UR6 ;  /* 0x00000006ff1a7e24 */ /* 0x000fe2000f8e00ff */
[----:B------:R-:W-:-:S04]  /*23b0*/  DFMA R2, R2, R18, R62 ;  /* 0x000000120202722b */ /* 0x000fc8000000003e */
[----:B------:R-:W-:Y:S02]  /*23c0*/  DADD R6, R70, R6 ;  /* 0x0000000046067229 */ /* 0x000fe40000000006 */
[----:B------:R-:W-:Y:S02]  /*23d0*/  DADD R78, R72, R78 ;  /* 0x00000000484e7229 */ /* 0x000fe4000000004e */
[----:B------:R-:W-:-:S04]  /*23e0*/  DADD R2, R68, R2 ;  /* 0x0000000044027229 */ /* 0x000fc80000000002 */
        /* <DEDUP_REMOVED lines=22> */
.L_x_65:
[----:B------:R-:W-:Y:S05]  /*2550*/  BSYNC.RECONVERGENT B0 ;  /* 0x0000000000007941 */ /* 0x000fea0003800200 */
.L_x_64:
        /* <DEDUP_REMOVED lines=19> */
[----:B------:R-:W-:Y:S01]  /*2690*/  MOV R56, R74 ;  /* 0x0000004a00387202 */ /* 0x000fe20000000f00 */
[----:B------:R-:W-:-:S07]  /*26a0*/  IMAD.MOV.U32 R57, RZ, RZ, R31 ;  /* 0x000000ffff397224 */ /* 0x000fce00078e001f */
.L_x_67:
[----:B------:R-:W-:Y:S05]  /*26b0*/  BSYNC.RECONVERGENT B2 ;  /* 0x0000000000027941 */ /* 0x000fea0003800200 */
.L_x_66:
        /* <DEDUP_REMOVED lines=23> */
.L_x_69:
[----:B------:R-:W-:Y:S05]  /*2830*/  BSYNC.RECONVERGENT B2 ;  /* 0x0000000000027941 */ /* 0x000fea0003800200 */
.L_x_68:
        /* <DEDUP_REMOVED lines=23> */
.L_x_71:
[----:B------:R-:W-:Y:S05]  /*29b0*/  BSYNC.RECONVERGENT B2 ;  /* 0x0000000000027941 */ /* 0x000fea0003800200 */
.L_x_70:
[----:B------:R-:W-:Y:S01]  /*29c0*/  MOV R27, 0xffffffff ;  /* 0xffffffff001b7802 */ /* 0x000fe20000000f00 */
[----:B------:R-:W-:Y:S02]  /*29d0*/  IMAD.MOV.U32 R0, RZ, RZ, RZ ;  /* 0x000000ffff007224 */ /* 0x000fe400078e00ff */
[----:B------:R-:W-:Y:S02]  /*29e0*/  IMAD.U32 R46, RZ, RZ, UR4 ;  /* 0x00000004ff2e7e24 */ /* 0x000fe4000f8e00ff */
[----:B------:R-:W-:-:S07]  /*29f0*/  IMAD.U32 R47, RZ, RZ, UR5 ;  /* 0x00000005ff2f7e24 */ /* 0x000fce000f8e00ff */
.L_x_80:
[----:B------:R-:W2:Y:S04]  /*2a00*/  LDG.E.64 R2, desc[UR8][R46.64+-0x10] ;  /* 0xfffff0082e027981 */ /* 0x000ea8000c1e1b00 */
[----:B------:R-:W2:Y:S04]  /*2a10*/  LDG.E.64 R34, desc[UR8][R46.64+0x20] ;  /* 0x000020082e227981 */ /* 0x000ea8000c1e1b00 */
[----:B------:R-:W3:Y:S04]  /*2a20*/  LDG.E.64 R6, desc[UR8][R46.64+-0x20] ;  /* 0xffffe0082e067981 */ /* 0x000ee8000c1e1b00 */
[----:B------:R-:W4:Y:S04]  /*2a30*/  LDG.E.64 R4, desc[UR8][R46.64+-0x18] ;  /* 0xffffe8082e047981 */ /* 0x000f28000c1e1b00 */
[----:B------:R-:W3:Y:S04]  /*2a40*/  LDG.E.64 R38, desc[UR8][R46.64+0x10] ;  /* 0x000010082e267981 */ /* 0x000ee8000c1e1b00 */
[----:B------:R-:W4:Y:S04]  /*2a50*/  LDG.E.64 R36, desc[UR8][R46.64+0x18] ;  /* 0x000018082e247981 */ /* 0x000f28000c1e1b00 */
[----:B------:R-:W5:Y:S04]  /*2a60*/  LDG.E.64 R42, desc[UR8][R46.64] ;  /* 0x000000082e2a7981 */ /* 0x000f68000c1e1b00 */
[----:B------:R-:W5:Y:S04]  /*2a70*/  LDG.E.64 R44, desc[UR8][R46.64+-0x8] ;  /* 0xfffff8082e2c7981 */ /* 0x000f68000c1e1b00 */
[----:B------:R-:W5:Y:S01]  /*2a80*/  LDG.E.64 R40, desc[UR8][R46.64+0x8] ;  /* 0x000008082e287981 */ /* 0x000f62000c1e1b00 */
[----:B------:R-:W-:Y:S01]  /*2a90*/  UMOV UR6, 0xd9d7bdbb ;  /* 0xd9d7bdbb00067882 */ /* 0x000fe20000000000 */
[----:B------:R-:W-:Y:S01]  /*2aa0*/  UMOV UR7, 0x3ddb7cdf ;  /* 0x3ddb7cdf00077882 */ /* 0x000fe20000000000 */
[----:B------:R-:W-:Y:S01]  /*2ab0*/  VIADD R26, R26, 0x1 ;  /* 0x000000011a1a7836 */ /* 0x000fe20000000000 */
[----:B------:R-:W-:Y:S04]  /*2ac0*/  BSSY.RECONVERGENT B2, `(.L_x_72) ;  /* 0x0000076000027945 */ /* 0x000fe80003800200 */
[----:B------:R-:W-:Y:S01]  /*2ad0*/  ISETP.NE.AND P1, PT, R26, RZ, PT ;  /* 0x000000ff1a00720c */ /* 0x000fe20003f25270 */
[----:B--2---:R-:W-:-:S08]  /*2ae0*/  DADD R34, -R2, R34 ;  /* 0x0000000002227229 */ /* 0x004fd00000000122 */
[----:B------:R-:W-:Y:S02]  /*2af0*/  DMUL R32, R34, R56 ;  /* 0x0000003822207228 */ /* 0x000fe40000000000 */
[----:B---3--:R-:W-:Y:S02]  /*2b00*/  DADD R38, -R6, R38 ;  /* 0x0000000006267229 */ /* 0x008fe40000000126 */
[----:B----4-:R-:W-:Y:S02]  /*2b10*/  DADD R36, -R4, R36 ;  /* 0x0000000004247229 */ /* 0x010fe40000000124 */
[----:B-----5:R-:W-:-:S04]  /*2b20*/  DADD R42, R42, -R4 ;  /* 0x000000002a2a7229 */ /* 0x020fc80000000804 */
[-C--:B------:R-:W-:Y:S02]  /*2b30*/  DFMA R32, R38, R54.reuse, -R32 ;  /* 0x000000362620722b */ /* 0x080fe40000000820 */
[----:B------:R-:W-:Y:S02]  /*2b40*/  DMUL R48, R36, R54 ;  /* 0x0000003624307228 */ /* 0x000fe40000000000 */
[----:B------:R-:W-:Y:S02]  /*2b50*/  DADD R44, R44, -R6 ;  /* 0x000000002c2c7229 */ /* 0x000fe40000000806 */
[----:B------:R-:W-:Y:S02]  /*2b60*/  DMUL R50, R38, R58 ;  /* 0x0000003a26327228 */ /* 0x000fe40000000000 */
[----:B------:R-:W-:Y:S02]  /*2b70*/  DMUL R24, R42, R32 ;  /* 0x000000202a187228 */ /* 0x000fe40000000000 */
[----:B------:R-:W-:-:S02]  /*2b80*/  DFMA R48, R34, R58, -R48 ;  /* 0x0000003a2230722b */ /* 0x000fc40000000830 */
[----:B------:R-:W-:Y:S02]  /*2b90*/  DADD R40, R40, -R2 ;  /* 0x0000000028287229 */ /* 0x000fe40000000802 */
[----:B------:R-:W-:-:S04]  /*2ba0*/  DFMA R50, R36, R56, -R50 ;  /* 0x000000382432722b */ /* 0x000fc80000000832 */
[----:B------:R-:W-:-:S08]  /*2bb0*/  DFMA R24, R44, R48, R24 ;  /* 0x000000302c18722b */ /* 0x000fd00000000018 */
[----:B------:R-:W-:-:S08]  /*2bc0*/  DFMA R24, R40, R50, R24 ;  /* 0x000000322818722b */ /* 0x000fd00000000018 */
[----:B------:R-:W-:-:S14]  /*2bd0*/  DSETP.GEU.AND P0, PT, |R24|, UR6, PT ;  /* 0x0000000618007e2a */ /* 0x000fdc000bf0e200 */
[----:B------:R-:W-:Y:S05]  /*2be0*/  @!P0 BRA `(.L_x_73) ;  /* 0x00000004008c8947 */ /* 0x000fea0003800000 */
[----:B------:R-:W0:Y:S01]  /*2bf0*/  MUFU.RCP64H R53, R25 ;  /* 0x0000001900357308 */ /* 0x000e220000001800 */
[----:B------:R-:W1:Y:S01]  /*2c00*/  LDCU.128 UR12, c[0x0][0x380] ;  /* 0x00007000ff0c77ac */ /* 0x000e620008000c00 */
[----:B------:R-:W-:Y:S01]  /*2c10*/  IMAD.MOV.U32 R52, RZ, RZ, 0x1 ;  /* 0x00000001ff347424 */ /* 0x000fe200078e00ff */
[----:B------:R-:W-:Y:S01]  /*2c20*/  BSSY.RECONVERGENT B3, `(.L_x_74) ;  /* 0x000001a000037945 */ /* 0x000fe20003800200 */
[----:B------:R-:W2:Y:S04]  /*2c30*/  LDCU.64 UR6, c[0x0][0x390] ;  /* 0x00007200ff0677ac */ /* 0x000ea80008000a00 */
[----:B0-----:R-:W-:Y:S02]  /*2c40*/  DFMA R74, -R24, R52, 1 ;  /* 0x3ff00000184a742b */ /* 0x001fe40000000134 */
[----:B-1----:R-:W-:-:S02]  /*2c50*/  DADD R4, -R4, UR14 ;  /* 0x0000000e04047e29 */ /* 0x002fc40008000100 */
[----:B------:R-:W-:Y:S02]  /*2c60*/  DADD R6, -R6, UR12 ;  /* 0x0000000c06067e29 */ /* 0x000fe40008000100 */
[----:B--2---:R-:W-:Y:S02]  /*2c70*/  DADD R2, -R2, UR6 ;  /* 0x0000000602027e29 */ /* 0x004fe40008000100 */
[----:B------:R-:W-:Y:S02]  /*2c80*/  DFMA R74, R74, R74, R74 ;  /* 0x0000004a4a4a722b */ /* 0x000fe4000000004a */
[----:B------:R-:W-:-:S06]  /*2c90*/  DMUL R32, R32, R4 ;  /* 0x0000000420207228 */ /* 0x000fcc0000000000 */
[----:B------:R-:W-:Y:S02]  /*2ca0*/  DFMA R74, R52, R74, R52 ;  /* 0x0000004a344a722b */ /* 0x000fe40000000034 */
[----:B------:R-:W-:-:S06]  /*2cb0*/  DFMA R32, R48, R6, R32 ;  /* 0x000000063020722b */ /* 0x000fcc0000000020 */
[----:B------:R-:W-:Y:S02]  /*2cc0*/  DFMA R48, -R24, R74, 1 ;  /* 0x3ff000001830742b */ /* 0x000fe4000000014a */
[----:B------:R-:W-:-:S06]  /*2cd0*/  DFMA R78, R50, R2, R32 ;  /* 0x00000002324e722b */ /* 0x000fcc0000000020 */
[----:B------:R-:W-:-:S04]  /*2ce0*/  DFMA R48, R74, R48, R74 ;  /* 0x000000304a30722b */ /* 0x000fc8000000004a */
[----:B------:R-:W-:-:S04]  /*2cf0*/  FSETP.GEU.AND P2, PT, |R79|, 6.5827683646048100446e-37, PT ;  /* 0x036000004f00780b */ /* 0x000fc80003f4e200 */
[----:B------:R-:W-:-:S08]  /*2d00*/  DMUL R32, R78, R48 ;  /* 0x000000304e207228 */ /* 0x000fd00000000000 */
[----:B------:R-:W-:-:S08]  /*2d10*/  DFMA R50, -R24, R32, R78 ;  /* 0x000000201832722b */ /* 0x000fd0000000014e */
        /* <DEDUP_REMOVED lines=10> */
.L_x_75:
[----:B------:R-:W-:Y:S05]  /*2dc0*/  BSYNC.RECONVERGENT B3 ;  /* 0x0000000000037941 */ /* 0x000fea0003800200 */
.L_x_74:
[----:B------:R-:W-:-:S06]  /*2dd0*/  DSETP.GT.AND P0, PT, R48, 1, PT ;  /* 0x3ff000003000742a */ /* 0x000fcc0003f04000 */
[----:B------:R-:W-:-:S14]  /*2de0*/  DSETP.LT.OR P0, PT, R48, RZ, P0 ;  /* 0x000000ff3000722a */ /* 0x000fdc0000701400 */
[----:B------:R-:W-:Y:S05]  /*2df0*/  @P0 BRA `(.L_x_73) ;  /* 0x0000000400080947 */ /* 0x000fea0003800000 */
[----:B------:R-:W0:Y:S01]  /*2e00*/  MUFU.RCP64H R53, R25 ;  /* 0x0000001900357308 */ /* 0x000e220000001800 */
[----:B------:R-:W-:Y:S01]  /*2e10*/  IMAD.MOV.U32 R52, RZ, RZ, 0x1 ;  /* 0x00000001ff347424 */ /* 0x000fe200078e00ff */
[----:B------:R-:W-:Y:S01]  /*2e20*/  DMUL R50, R40, R6 ;  /* 0x0000000628327228 */ /* 0x000fe20000000000 */
[----:B------:R-:W-:Y:S01]  /*2e30*/  BSSY.RECONVERGENT B3, `(.L_x_76) ;  /* 0x000001a000037945 */ /* 0x000fe20003800200 */
[----:B------:R-:W-:-:S06]  /*2e40*/  DMUL R32, R42, R2 ;  /* 0x000000022a207228 */ /* 0x000fcc0000000000 */
[C---:B------:R-:W-:Y:S02]  /*2e50*/  DFMA R2, R44.reuse, R2, -R50 ;  /* 0x000000022c02722b */ /* 0x040fe40000000832 */
[-C--:B------:R-:W-:Y:S02]  /*2e60*/  DMUL R44, R44, R4.reuse ;  /* 0x000000042c2c7228 */ /* 0x080fe40000000000 */
[----:B------:R-:W-:Y:S02]  /*2e70*/  DFMA R4, R40, R4, -R32 ;  /* 0x000000042804722b */ /* 0x000fe40000000820 */
[----:B0-----:R-:W-:Y:S02]  /*2e80*/  DFMA R74, -R24, R52, 1 ;  /* 0x3ff00000184a742b */ /* 0x001fe40000000134 */
[----:B------:R-:W-:Y:S02]  /*2e90*/  DMUL R32, R2, R58 ;  /* 0x0000003a02207228 */ /* 0x000fe40000000000 */
[----:B------:R-:W-:-:S04]  /*2ea0*/  DFMA R6, R42, R6, -R44 ;  /* 0x000000062a06722b */ /* 0x000fc8000000082c */
[----:B------:R-:W-:Y:S02]  /*2eb0*/  DFMA R74, R74, R74, R74 ;  /* 0x0000004a4a4a722b */ /* 0x000fe4000000004a */
[----:B------:R-:W-:-:S06]  /*2ec0*/  DFMA R32, R4, R56, R32 ;  /* 0x000000380420722b */ /* 0x000fcc0000000020 */
[----:B------:R-:W-:Y:S02]  /*2ed0*/  DFMA R74, R52, R74, R52 ;  /* 0x0000004a344a722b */ /* 0x000fe40000000034 */
[----:B------:R-:W-:-:S06]  /*2ee0*/  DFMA R78, R6, R54, R32 ;  /* 0x00000036064e722b */ /* 0x000fcc0000000020 */
[----:B------:R-:W-:-:S04]  /*2ef0*/  DFMA R40, -R24, R74, 1 ;  /* 0x3ff000001828742b */ /* 0x000fc8000000014a */
[----:B------:R-:W-:-:S04]  /*2f00*/  FSETP.GEU.AND P2, PT, |R79|, 6.5827683646048100446e-37, PT ;  /* 0x036000004f00780b */ /* 0x000fc80003f4e200 */
[----:B------:R-:W-:-:S08]  /*2f10*/  DFMA R40, R74, R40, R74 ;  /* 0x000000284a28722b */ /* 0x000fd0000000004a */
        /* <DEDUP_REMOVED lines=10> */
[----:B------:R-:W-:-:S07]  /*2fc0*/  IMAD.MOV.U32 R75, RZ, RZ, R31 ;  /* 0x000000ffff4b7224 */ /* 0x000fce00078e001f */
.L_x_77:
[----:B------:R-:W-:Y:S05]  /*2fd0*/  BSYNC.RECONVERGENT B3 ;  /* 0x0000000000037941 */ /* 0x000fea0003800200 */
.L_x_76:
[----:B------:R-:W-:-:S08]  /*2fe0*/  DADD R48, R74, R48 ;  /* 0x000000004a307229 */ /* 0x000fd00000000030 */
[----:B------:R-:W-:-:S06]  /*2ff0*/  DSETP.GT.AND P0, PT, R48, 1, PT ;  /* 0x3ff000003000742a */ /* 0x000fcc0003f04000 */
[----:B------:R-:W-:-:S14]  /*3000*/  DSETP.LT.OR P0, PT, R74, RZ, P0 ;  /* 0x000000ff4a00722a */ /* 0x000fdc0000701400 */
[----:B------:R-:W-:Y:S05]  /*3010*/  @P0 BRA `(.L_x_73) ;  /* 0x0000000000800947 */ /* 0x000fea0003800000 */
[----:B------:R-:W0:Y:S01]  /*3020*/  MUFU.RCP64H R33, R25 ;  /* 0x0000001900217308 */ /* 0x000e220000001800 */
[----:B------:R-:W-:Y:S01]  /*3030*/  IMAD.MOV.U32 R32, RZ, RZ, 0x1 ;  /* 0x00000001ff207424 */ /* 0x000fe200078e00ff */
[----:B------:R-:W-:Y:S01]  /*3040*/  DMUL R2, R36, R2 ;  /* 0x0000000224027228 */ /* 0x000fe20000000000 */
[----:B------:R-:W-:Y:S07]  /*3050*/  BSSY.RECONVERGENT B3, `(.L_x_78) ;  /* 0x0000014000037945 */ /* 0x000fee0003800200 */
[----:B------:R-:W-:-:S02]  /*3060*/  DFMA R2, R38, R4, R2 ;  /* 0x000000042602722b */ /* 0x000fc40000000002 */
[----:B0-----:R-:W-:-:S06]  /*3070*/  DFMA R40, -R24, R32, 1 ;  /* 0x3ff000001828742b */ /* 0x001fcc0000000120 */
[----:B------:R-:W-:Y:S02]  /*3080*/  DFMA R78, R34, R6, R2 ;  /* 0x00000006224e722b */ /* 0x000fe40000000002 */
[----:B------:R-:W-:-:S08]  /*3090*/  DFMA R40, R40, R40, R40 ;  /* 0x000000282828722b */ /* 0x000fd00000000028 */
[----:B------:R-:W-:Y:S01]  /*30a0*/  FSETP.GEU.AND P2, PT, |R79|, 6.5827683646048100446e-37, PT ;  /* 0x036000004f00780b */ /* 0x000fe20003f4e200 */
[----:B------:R-:W-:-:S08]  /*30b0*/  DFMA R40, R32, R40, R32 ;  /* 0x000000282028722b */ /* 0x000fd00000000020 */
[----:B------:R-:W-:-:S08]  /*30c0*/  DFMA R4, -R24, R40, 1 ;  /* 0x3ff000001804742b */ /* 0x000fd00000000128 */
        /* <DEDUP_REMOVED lines=11> */
[----:B------:R-:W-:-:S07]  /*3180*/  IMAD.MOV.U32 R75, RZ, RZ, R31 ;  /* 0x000000ffff4b7224 */ /* 0x000fce00078e001f */
.L_x_79:
[----:B------:R-:W-:Y:S05]  /*3190*/  BSYNC.RECONVERGENT B3 ;  /* 0x0000000000037941 */ /* 0x000fea0003800200 */
.L_x_78:
[----:B------:R-:W-:-:S14]  /*31a0*/  DSETP.GEU.AND P2, PT, R74, RZ, PT ;  /* 0x000000ff4a00722a */ /* 0x000fdc0003f4e000 */
[----:B------:R-:W-:-:S06]  /*31b0*/  @P2 DSETP.GEU.AND P0, PT, R74, R60, PT ;  /* 0x0000003c4a00222a */ /* 0x000fcc0003f0e000 */
[----:B------:R-:W-:-:S04]  /*31c0*/  @P2 ISETP.EQ.OR P0, PT, R27, -0x1, !P0 ;  /* 0xffffffff1b00280c */ /* 0x000fc80004702670 */
[----:B------:R-:W-:Y:S02]  /*31d0*/  @P2 FSEL R2, R74, R60, P0 ;  /* 0x0000003c4a022208 */ /* 0x000fe40000000000 */
[----:B------:R-:W-:Y:S02]  /*31e0*/  @P2 FSEL R75, R75, R61, P0 ;  /* 0x0000003d4b4b2208 */ /* 0x000fe40000000000 */
[----:B------:R-:W-:Y:S01]  /*31f0*/  @P2 SEL R27, R0, R27, P0 ;  /* 0x0000001b001b2207 */ /* 0x000fe20000000000 */
[----:B------:R-:W-:Y:S02]  /*3200*/  @P2 IMAD.MOV.U32 R60, RZ, RZ, R2 ;  /* 0x000000ffff3c2224 */ /* 0x000fe400078e0002 */
[----:B------:R-:W-:-:S07]  /*3210*/  @P2 IMAD.MOV.U32 R61, RZ, RZ, R75 ;  /* 0x000000ffff3d2224 */ /* 0x000fce00078e004b */
.L_x_73:
[----:B------:R-:W-:Y:S05]  /*3220*/  BSYNC.RECONVERGENT B2 ;  /* 0x0000000000027941 */ /* 0x000fea0003800200 */
.L_x_72:
[----:B------:R-:W-:Y:S01]  /*3230*/  IADD3 R46, P0, PT, R46, 0x50, RZ ;  /* 0x000000502e2e7810 */ /* 0x000fe20007f1e0ff */
[----:B------:R-:W-:-:S04]  /*3240*/  VIADD R0, R0, 0x1 ;  /* 0x0000000100007836 */ /* 0x000fc80000000000 */
[----:B------:R-:W-:Y:S01]  /*3250*/  IMAD.X R47, RZ, RZ, R47, P0 ;  /* 0x000000ffff2f7224 */ /* 0x000fe200000e062f */
[----:B------:R-:W-:Y:S07]  /*3260*/  @P1 BRA `(.L_x_80) ;  /* 0xfffffff400e41947 */ /* 0x000fee000383ffff */
[----:B------:R-:W-:Y:S01]  /*3270*/  ISETP.NE.AND P0, PT, R27, -0x1, PT ;  /* 0xffffffff1b00780c */ /* 0x000fe20003f05270 */
[----:B------:R-:W-:Y:S01]  /*3280*/  BSSY.RECONVERGENT B2, `(.L_x_81) ;  /* 0x0000109000027945 */ /* 0x000fe20003800200 */
[----:B------:R-:W-:Y:S02]  /*3290*/  PRMT R26, RZ, 0x7610, R26 ;  /* 0x00007610ff1a7816 */ /* 0x000fe4000000001a */
[----:B------:R-:W-:Y:S02]  /*32a0*/  PRMT R31, RZ, 0x7610, R31 ;  /* 0x00007610ff1f7816 */ /* 0x000fe4000000001f */
[----:B------:R-:W-:Y:S02]  /*32b0*/  PRMT R32, RZ, 0x7610, R32 ;  /* 0x00007610ff207816 */ /* 0x000fe40000000020 */
[----:B------:R-:W-:-:S05]  /*32c0*/  PRMT R33, RZ, 0x7610, R33 ;  /* 0x00007610ff217816 */ /* 0x000fca0000000021 */
[----:B------:R-:W-:Y:S05]  /*32d0*/  @!P0 BRA `(.L_x_82) ;  /* 0x00000010000c8947 */ /* 0x000fea0003800000 */
[----:B------:R-:W0:Y:S01]  /*32e0*/  LDCU.128 UR16, c[0x0][0x380] ;  /* 0x00007000ff1077ac */ /* 0x000e220008000c00 */
[----:B------:R-:W-:Y:S01]  /*32f0*/  IMAD.MOV.U32 R6, RZ, RZ, 0x0 ;  /* 0x00000000ff067424 */ /* 0x000fe200078e00ff */
[----:B------:R-:W-:Y:S01]  /*3300*/  MOV R7, 0x3fd80000 ;  /* 0x3fd8000000077802 */ /* 0x000fe20000000f00 */
[----:B------:R-:W-:Y:S01]  /*3310*/  BSSY.RECONVERGENT B0, `(.L_x_83) ;  /* 0x000001e000007945 */ /* 0x000fe20003800200 */
[----:B------:R-:W1:Y:S01]  /*3320*/  LDCU.128 UR12, c[0x0][0x3d0] ;  /* 0x00007a00ff0c77ac */ /* 0x000e620008000c00 */
[----:B------:R-:W2:Y:S01]  /*3330*/  LDCU.64 UR10, c[0x0][0x390] ;  /* 0x00007200ff0a77ac */ /* 0x000ea20008000a00 */
[----:B------:R-:W3:Y:S01]  /*3340*/  LDCU.64 UR6, c[0x0][0x3c8] ;  /* 0x00007900ff0677ac */ /* 0x000ee20008000a00 */
[C---:B0-----:R-:W-:Y:S02]  /*3350*/  DFMA R58, R60.reuse, R58, UR18 ;  /* 0x000000123c3a7e2b */ /* 0x041fe4000800003a */
[----:B------:R-:W-:-:S06]  /*3360*/  DFMA R56, R60, R56, UR16 ;  /* 0x000000103c387e2b */ /* 0x000fcc0008000038 */
[----:B-1----:R-:W-:Y:S02]  /*3370*/  DADD R2, -R58, UR12 ;  /* 0x0000000c3a027e29 */ /* 0x002fe40008000100 */
[----:B--2---:R-:W-:Y:S02]  /*3380*/  DFMA R54, R60, R54, UR10 ;  /* 0x0000000a3c367e2b */ /* 0x004fe40008000036 */
[----:B---3--:R-:W-:-:S04]  /*3390*/  DADD R78, -R56, UR6 ;  /* 0x00000006384e7e29 */ /* 0x008fc80008000100 */
[----:B------:R-:W-:Y:S02]  /*33a0*/  DMUL R4, R2, R2 ;  /* 0x0000000202047228 */ /* 0x000fe40000000000 */
[----:B------:R-:W-:-:S06]  /*33b0*/  DADD R24, -R54, UR14 ;  /* 0x0000000e36187e29 */ /* 0x000fcc0008000100 */
        /* <DEDUP_REMOVED lines=19> */
.L_x_84:
[----:B------:R-:W-:Y:S05]  /*34f0*/  BSYNC.RECONVERGENT B0 ;  /* 0x0000000000007941 */ /* 0x000fea0003800200 */
.L_x_83:
        /* <DEDUP_REMOVED lines=21> */
.L_x_86:
[----:B------:R-:W-:Y:S05]  /*3650*/  BSYNC.RECONVERGENT B3 ;  /* 0x0000000000037941 */ /* 0x000fea0003800200 */
.L_x_85:
        /* <DEDUP_REMOVED lines=23> */
.L_x_88:
[----:B------:R-:W-:Y:S05]  /*37d0*/  BSYNC.RECONVERGENT B3 ;  /* 0x0000000000037941 */ /* 0x000fea0003800200 */
.L_x_87:
        /* <DEDUP_REMOVED lines=23> */
.L_x_90:
[----:B------:R-:W-:Y:S05]  /*3950*/  BSYNC.RECONVERGENT B3 ;  /* 0x0000000000037941 */ /* 0x000fea0003800200 */
.L_x_89:
[----:B------:R-:W-:Y:S01]  /*3960*/  BSSY.RELIABLE B3, `(.L_x_91) ;  /* 0x0000088000037945 */ /* 0x000fe20003800100 */
[----:B------:R-:W-:-:S07]  /*3970*/  IMAD.MOV.U32 R0, RZ, RZ, RZ ;  /* 0x000000ffff007224 */ /* 0x000fce00078e00ff */
.L_x_100:
[----:B------:R-:W0:Y:S02]  /*3980*/  LDC.64 R38, c[0x0][0x3f8] ;  /* 0x0000fe00ff267b82 */ /* 0x000e240000000a00 */
[----:B0-----:R-:W-:-:S05]  /*3990*/  IMAD.WIDE.U32 R38, R0, 0x50, R38 ;  /* 0x0000005000267825 */ /* 0x001fca00078e0026 */
        /* <DEDUP_REMOVED lines=8> */
[----:B------:R0:W5:Y:S01]  /*3a20*/  LDG.E.64 R40, desc[UR8][R38.64+0x28] ;  /* 0x0000280826287981 */ /* 0x000162000c1e1b00 */
[----:B------:R-:W-:Y:S01]  /*3a30*/  UMOV UR6, 0xd9d7bdbb ;  /* 0xd9d7bdbb00067882 */ /* 0x000fe20000000000 */
[----:B------:R-:W-:Y:S01]  /*3a40*/  UMOV UR7, 0x3ddb7cdf ;  /* 0x3ddb7cdf00077882 */ /* 0x000fe20000000000 */
[----:B------:R-:W-:Y:S01]  /*3a50*/  BSSY.RELIABLE B4, `(.L_x_92) ;  /* 0x0000074000047945 */ /* 0x000fe20003800100 */
        /* <DEDUP_REMOVED lines=9> */
[----:B0-----:R-:W-:Y:S02]  /*3af0*/  DMUL R38, R44, R24 ;  /* 0x000000182c267228 */ /* 0x001fe40000000000 */
        /* <DEDUP_REMOVED lines=8> */
[----:B------:R-:W-:Y:S01]  /*3b80*/  MOV R76, 0x1 ;  /* 0x00000001004c7802 */ /* 0x000fe20000000f00 */
[----:B------:R-:W-:Y:S01]  /*3b90*/  DADD R36, R58, -R36 ;  /* 0x000000003a247229 */ /* 0x000fe20000000824 */
[----:B------:R-:W-:Y:S01]  /*3ba0*/  BSSY.RECONVERGENT B5, `(.L_x_94) ;  /* 0x0000018000057945 */ /* 0x000fe20003800200 */
[----:B------:R-:W-:Y:S02]  /*3bb0*/  DADD R34, R56, -R34 ;  /* 0x0000000038227229 */ /* 0x000fe40000000822 */
[----:B------:R-:W-:-:S04]  /*3bc0*/  DADD R84, R54, -R84 ;  /* 0x0000000036547229 */ /* 0x000fc80000000854 */
[----:B------:R-:W-:Y:S02]  /*3bd0*/  DMUL R24, R24, R36 ;  /* 0x0000002418187228 */ /* 0x000fe40000000000 */
[----:B0-----:R-:W-:-:S06]  /*3be0*/  DFMA R78, -R38, R76, 1 ;  /* 0x3ff00000264e742b */ /* 0x001fcc000000014c */
[----:B------:R-:W-:Y:S02]  /*3bf0*/  DFMA R24, R32, R34, R24 ;  /* 0x000000222018722b */ /* 0x000fe40000000018 */
[----:B------:R-:W-:-:S08]  /*3c00*/  DFMA R78, R78, R78, R78 ;  /* 0x0000004e4e4e722b */ /* 0x000fd0000000004e */
        /* <DEDUP_REMOVED lines=17> */
.L_x_95:
[----:B------:R-:W-:Y:S05]  /*3d20*/  BSYNC.RECONVERGENT B5 ;  /* 0x0000000000057941 */ /* 0x000fea0003800200 */
.L_x_94:
        /* <DEDUP_REMOVED lines=32> */
.L_x_97:
[----:B------:R-:W-:Y:S05]  /*3f30*/  BSYNC.RECONVERGENT B5 ;  /* 0x0000000000057941 */ /* 0x000fea0003800200 */
.L_x_96:
        /* <DEDUP_REMOVED lines=27> */
.L_x_99:
[----:B------:R-:W-:Y:S05]  /*40f0*/  BSYNC.RECONVERGENT B5 ;  /* 0x0000000000057941 */ /* 0x000fea0003800200 */
.L_x_98:
[C---:B------:R-:W-:Y:S01]  /*4100*/  DSETP.GEU.AND P0, PT, R74.reuse, R52, PT ;  /* 0x000000344a00722a */ /* 0x040fe20003f0e000 */
[----:B------:R-:W-:Y:S02]  /*4110*/  ISETP.NE.AND P1, PT, R0, R27, PT ;  /* 0x0000001b0000720c */ /* 0x000fe40003f25270 */
[----:B------:R-:W-:Y:S02]  /*4120*/  PRMT R31, RZ, 0x7610, R31 ;  /* 0x00007610ff1f7816 */ /* 0x000fe4000000001f */
[----:B------:R-:W-:Y:S01]  /*4130*/  PRMT R32, RZ, 0x7610, R32 ;  /* 0x00007610ff207816 */ /* 0x000fe20000000020 */
[----:B------:R-:W-:Y:S01]  /*4140*/  DSETP.GT.AND P0, PT, R74, RZ, !P0 ;  /* 0x000000ff4a00722a */ /* 0x000fe20004704000 */
[----:B------:R-:W-:-:S13]  /*4150*/  PRMT R33, RZ, 0x7610, R33 ;  /* 0x00007610ff217816 */ /* 0x000fda0000000021 */
[----:B------:R-:W-:Y:S05]  /*4160*/  @P0 BREAK.RELIABLE P1, B4 ;  /* 0x0000000000040942 */ /* 0x000fea0000800100 */
[----:B------:R-:W-:Y:S05]  /*4170*/  @P0 BREAK.RELIABLE P1, B3 ;  /* 0x0000000000030942 */ /* 0x000fea0000800100 */
[----:B------:R-:W-:Y:S05]  /*4180*/  @P0 BRA P1, `(.L_x_82) ;  /* 0x0000000000600947 */ /* 0x000fea0000800000 */
.L_x_93:
[----:B------:R-:W-:Y:S05]  /*4190*/  BSYNC.RELIABLE B4 ;  /* 0x0000000000047941 */ /* 0x000fea0003800100 */
.L_x_92:
[----:B------:R-:W0:Y:S01]  /*41a0*/  LDCU UR6, c[0x0][0x400] ;  /* 0x00008000ff0677ac */ /* 0x000e220008000800 */
[----:B------:R-:W-:-:S05]  /*41b0*/  VIADD R0, R0, 0x1 ;  /* 0x0000000100007836 */ /* 0x000fca0000000000 */
[----:B0-----:R-:W-:-:S13]  /*41c0*/  ISETP.NE.AND P0, PT, R0, UR6, PT ;  /* 0x0000000600007c0c */ /* 0x001fda000bf05270 */
[----:B------:R-:W-:Y:S05]  /*41d0*/  @P0 BRA `(.L_x_100) ;  /* 0xfffffff400e80947 */ /* 0x000fea000383ffff */
[----:B------:R-:W-:Y:S05]  /*41e0*/  BSYNC.RELIABLE B3 ;  /* 0x0000000000037941 */ /* 0x000fea0003800100 */
.L_x_91:
[----:B------:R-:W0:Y:S01]  /*41f0*/  LDC.64 R2, c[0x0][0x3f8] ;  /* 0x0000fe00ff027b82 */ /* 0x000e220000000a00 */
[----:B------:R-:W1:Y:S01]  /*4200*/  LDCU.128 UR12, c[0x0][0x3e0] ;  /* 0x00007c00ff0c77ac */ /* 0x000e620008000c00 */
[----:B0-----:R-:W-:-:S06]  /*4210*/  IMAD.WIDE R2, R27, 0x50, R2 ;  /* 0x000000501b027825 */ /* 0x001fcc00078e0202 */
[----:B------:R-:W0:Y:S01]  /*4220*/  LDC.64 R26, c[0x0][0x3f0] ;  /* 0x0000fc00ff1a7b82 */ /* 0x000e220000000a00 */
[----:B------:R-:W2:Y:S02]  /*4230*/  LDG.E R2, desc[UR8][R2.64+0x48] ;  /* 0x0000480802027981 */ /* 0x000ea4000c1e1900 */
[----:B--2---:R-:W1:Y:S01]  /*4240*/  I2F.F64.U8 R4, R2 ;  /* 0x0000000200047312 */ /* 0x004e620000001800 */
[----:B------:R-:W-:-:S07]  /*4250*/  PRMT R33, R2, 0x7773, RZ ;  /* 0x0000777302217816 */ /* 0x000fce00000000ff */
[----:B------:R-:W2:Y:S01]  /*4260*/  I2F.F64.U8 R6, R2.B1 ;  /* 0x1000000200067312 */ /* 0x000ea20000001800 */
[----:B-1----:R-:W-:-:S07]  /*4270*/  DMUL R4, R4, UR12 ;  /* 0x0000000c04047c28 */ /* 0x002fce0008000000 */
[----:B------:R-:W0:Y:S01]  /*4280*/  I2F.F64.U8 R24, R2.B2 ;  /* 0x2000000200187312 */ /* 0x000e220000001800 */
[----:B--2---:R-:W-:-:S07]  /*4290*/  DMUL R6, R6, UR14 ;  /* 0x0000000e06067c28 */ /* 0x004fce0008000000 */
[----:B------:R-:W1:Y:S01]  /*42a0*/  F2I.U32.F64.TRUNC R4, R4 ;  /* 0x0000000400047311 */ /* 0x000e62000030d000 */
[----:B0-----:R-:W-:-:S07]  /*42b0*/  DMUL R24, R24, R26 ;  /* 0x0000001a18187228 */ /* 0x001fce0000000000 */
[----:B------:R-:W0:Y:S01]  /*42c0*/  F2I.U32.F64.TRUNC R6, R6 ;  /* 0x0000000600067311 */ /* 0x000e22000030d000 */
[----:B-1----:R-:W-:-:S07]  /*42d0*/  PRMT R26, R4, 0x7610, R26 ;  /* 0x00007610041a7816 */ /* 0x002fce000000001a */
[----:B------:R-:W1:Y:S01]  /*42e0*/  F2I.U32.F64.TRUNC R24, R24 ;  /* 0x0000001800187311 */ /* 0x000e62000030d000 */
[----:B0-----:R-:W-:Y:S02]  /*42f0*/  PRMT R31, R6, 0x7610, R31 ;  /* 0x00007610061f7816 */ /* 0x001fe4000000001f */
[----:B-1----:R-:W-:-:S07]  /*4300*/  PRMT R32, R24, 0x7610, R32 ;  /* 0x0000761018207816 */ /* 0x002fce0000000020 */
.L_x_82:
[----:B------:R-:W-:Y:S05]  /*4310*/  BSYNC.RECONVERGENT B2 ;  /* 0x0000000000027941 */ /* 0x000fea0003800200 */
.L_x_81:
[----:B------:R-:W0:Y:S01]  /*4320*/  LDCU.64 UR10, c[0x0][0x3b0] ;  /* 0x00007600ff0a77ac */ /* 0x000e220008000a00 */
[----:B------:R-:W1:Y:S01]  /*4330*/  LDC.64 R2, c[0x0][0x3c0] ;  /* 0x0000f000ff027b82 */ /* 0x000e620000000a00 */
[----:B------:R-:W-:Y:S01]  /*4340*/  LOP3.LUT R0, RZ, R30, RZ, 0x33, !PT ;  /* 0x0000001eff007212 */ /* 0x000fe200078e33ff */
[----:B------:R-:W2:Y:S01]  /*4350*/  LDCU UR6, c[0x0][0x360] ;  /* 0x00006c00ff0677ac */ /* 0x000ea20008000800 */
[----:B------:R-:W-:Y:S02]  /*4360*/  LOP3.LUT R33, R33, 0xffff, RZ, 0xc0, !PT ;  /* 0x0000ffff21217812 */ /* 0x000fe400078ec0ff */
[----:B------:R-:W-:-:S03]  /*4370*/  LOP3.LUT R32, R32, 0xffff, RZ, 0xc0, !PT ;  /* 0x0000ffff20207812 */ /* 0x000fc600078ec0ff */
[----:B------:R-:W2:Y:S01]  /*4380*/  LDC R7, c[0x0][0x370] ;  /* 0x0000dc00ff077b82 */ /* 0x000ea20000000800 */
[----:B------:R-:W-:Y:S02]  /*4390*/  LOP3.LUT R31, R31, 0xffff, RZ, 0xc0, !PT ;  /* 0x0000ffff1f1f7812 */ /* 0x000fe400078ec0ff */
[----:B------:R-:W-:Y:S02]  /*43a0*/  LOP3.LUT R26, R26, 0xffff, RZ, 0xc0, !PT ;  /* 0x0000ffff1a1a7812 */ /* 0x000fe400078ec0ff */
[----:B------:R-:W-:Y:S02]  /*43b0*/  PRMT R32, R32, 0x3340, R33 ;  /* 0x0000334020207816 */ /* 0x000fe40000000021 */
[----:B------:R-:W-:Y:S02]  /*43c0*/  PRMT R31, R26, 0x3340, R31 ;  /* 0x000033401a1f7816 */ /* 0x000fe4000000001f */
[----:B0-----:R-:W-:Y:S02]  /*43d0*/  IADD3 R5, PT, PT, R0, UR11, RZ ;  /* 0x0000000b00057c10 */ /* 0x001fe4000fffe0ff */
[----:B------:R-:W-:-:S03]  /*43e0*/  PRMT R31, R31, 0x5410, R32 ;  /* 0x000054101f1f7816 */ /* 0x000fc60000000020 */
[----:B------:R-:W-:-:S04]  /*43f0*/  IMAD R5, R5, UR10, R28 ;  /* 0x0000000a05057c24 */ /* 0x000fc8000f8e021c */
[----:B-1----:R-:W-:-:S05]  /*4400*/  IMAD.WIDE R2, R5, 0x4, R2 ;  /* 0x0000000405027825 */ /* 0x002fca00078e0202 */
[----:B------:R0:W-:Y:S01]  /*4410*/  STG.E desc[UR8][R2.64], R31 ;  /* 0x0000001f02007986 */ /* 0x0001e2000c101908 */
[----:B--2---:R-:W-:-:S05]  /*4420*/  IMAD R28, R7, UR6, R28 ;  /* 0x00000006071c7c24 */ /* 0x004fca000f8e021c */
[----:B------:R-:W-:-:S13]  /*4430*/  ISETP.GE.AND P0, PT, R28, UR10, PT ;  /* 0x0000000a1c007c0c */ /* 0x000fda000bf06270 */
[----:B0-----:R-:W-:Y:S05]  /*4440*/  @!P0 BRA `(.L_x_101) ;  /* 0xffffffdc00b08947 */ /* 0x001fea000383ffff */
.L_x_61:
[----:B------:R-:W-:Y:S05]  /*4450*/  BSYNC.RECONVERGENT B1 ;  /* 0x0000000000017941 */ /* 0x000fea0003800200 */
.L_x_60:
[----:B------:R-:W0:Y:S01]  /*4460*/  LDCU UR6, c[0x0][0x364] ;  /* 0x00006c80ff0677ac */ /* 0x000e220008000800 */
[----:B------:R-:W0:Y:S01]  /*4470*/  LDC R3, c[0x0][0x374] ;  /* 0x0000dd00ff037b82 */ /* 0x000e220000000800 */
[----:B------:R-:W1:Y:S01]  /*4480*/  LDCU UR7, c[0x0][0x3b4] ;  /* 0x00007680ff0777ac */ /* 0x000e620008000800 */
[----:B0-----:R-:W-:-:S05]  /*4490*/  IMAD R30, R3, UR6, R30 ;  /* 0x00000006031e7c24 */ /* 0x001fca000f8e021e */
[----:B-1----:R-:W-:-:S13]  /*44a0*/  ISETP.GE.AND P0, PT, R30, UR7, PT ;  /* 0x000000071e007c0c */ /* 0x002fda000bf06270 */
[----:B------:R-:W-:Y:S05]  /*44b0*/  @!P0 BRA `(.L_x_102) ;  /* 0xffffffdc00108947 */ /* 0x000fea000383ffff */
[----:B------:R-:W-:Y:S05]  /*44c0*/  EXIT ;  /* 0x000000000000794d */ /* 0x000fea0003800000 */
        .weak           $__internal_0_$__cuda_sm20_dblrcp_rn_slowpath_v3
        .type           $__internal_0_$__cuda_sm20_dblrcp_rn_slowpath_v3,@function
        .size           $__internal_0_$__cuda_sm20_dblrcp_rn_slowpath_v3,($__internal_1_$__cuda_sm20_div_rn_f64_full - $__internal_0_$__cuda_sm20_dblrcp_rn_slowpath_v3)
$__internal_0_$__cuda_sm20_dblrcp_rn_slowpath_v3:
[----:B------:R-:W-:Y:S01]  /*44d0*/  DSETP.GTU.AND P0, PT, |R10|, +INF , PT ;  /* 0x7ff000000a00742a */ /* 0x000fe20003f0c200 */
[----:B------:R-:W-:-:S13]  /*44e0*/  BSSY.RECONVERGENT B1, `(.L_x_103) ;  /* 0x0000024000017945 */ /* 0x000fda0003800200 */
[----:B------:R-:W-:Y:S05]  /*44f0*/  @P0 BRA `(.L_x_104) ;  /* 0x0000000000800947 */ /* 0x000fea0003800000 */
[----:B------:R-:W-:-:S05]  /*4500*/  LOP3.LUT R6, R11, 0x7fffffff, RZ, 0xc0, !PT ;  /* 0x7fffffff0b067812 */ /* 0x000fca00078ec0ff */
[----:B------:R-:W-:-:S05]  /*4510*/  VIADD R4, R6, 0xffffffff ;  /* 0xffffffff06047836 */ /* 0x000fca0000000000 */
[----:B------:R-:W-:-:S13]  /*4520*/  ISETP.GE.U32.AND P0, PT, R4, 0x7fefffff, PT ;  /* 0x7fefffff0400780c */ /* 0x000fda0003f06070 */
[----:B------:R-:W-:Y:S01]  /*4530*/  @P0 LOP3.LUT R5, R11, 0x7ff00000, RZ, 0x3c, !PT ;  /* 0x7ff000000b050812 */ /* 0x000fe200078e3cff */
[----:B------:R-:W-:Y:S01]  /*4540*/  @P0 IMAD.MOV.U32 R4, RZ, RZ, RZ ;  /* 0x000000ffff040224 */ /* 0x000fe200078e00ff */
[----:B------:R-:W-:Y:S06]  /*4550*/  @P0 BRA `(.L_x_105) ;  /* 0x0000000000700947 */ /* 0x000fec0003800000 */
[----:B------:R-:W-:-:S13]  /*4560*/  ISETP.GE.U32.AND P0, PT, R6, 0x1000001, PT ;  /* 0x010000010600780c */ /* 0x000fda0003f06070 */
[----:B------:R-:W-:Y:S05]  /*4570*/  @!P0 BRA `(.L_x_106) ;  /* 0x0000000000388947 */ /* 0x000fea0003800000 */
[----:B------:R-:W-:Y:S02]  /*4580*/  VIADD R5, R11, 0xc0200000 ;  /* 0xc02000000b057836 */ /* 0x000fe40000000000 */
[----:B------:R-:W-:Y:S02]  /*4590*/  IMAD.MOV.U32 R4, RZ, RZ, R10 ;  /* 0x000000ffff047224 */ /* 0x000fe400078e000a */
[----:B------:R-:W0:Y:S01]  /*45a0*/  MUFU.RCP64H R7, R5 ;  /* 0x0000000500077308 */ /* 0x000e220000001800 */
[----:B------:R-:W-:-:S06]  /*45b0*/  IMAD.MOV.U32 R6, RZ, RZ, R9 ;  /* 0x000000ffff067224 */ /* 0x000fcc00078e0009 */
[----:B0-----:R-:W-:-:S08]  /*45c0*/  DFMA R8, -R4, R6, 1 ;  /* 0x3ff000000408742b */ /* 0x001fd00000000106 */
[----:B------:R-:W-:-:S08]  /*45d0*/  DFMA R8, R8, R8, R8 ;  /* 0x000000080808722b */ /* 0x000fd00000000008 */
[----:B------:R-:W-:-:S08]  /*45e0*/  DFMA R8, R6, R8, R6 ;  /* 0x000000080608722b */ /* 0x000fd00000000006 */
[----:B------:R-:W-:-:S08]  /*45f0*/  DFMA R6, -R4, R8, 1 ;  /* 0x3ff000000406742b */ /* 0x000fd00000000108 */
[----:B------:R-:W-:-:S08]  /*4600*/  DFMA R6, R8, R6, R8 ;  /* 0x000000060806722b */ /* 0x000fd00000000008 */
[----:B------:R-:W-:-:S08]  /*4610*/  DMUL R6, R6, 2.2250738585072013831e-308 ;  /* 0x0010000006067828 */ /* 0x000fd00000000000 */
[----:B------:R-:W-:-:S08]  /*4620*/  DFMA R8, -R10, R6, 1 ;  /* 0x3ff000000a08742b */ /* 0x000fd00000000106 */
[----:B------:R-:W-:-:S08]  /*4630*/  DFMA R8, R8, R8, R8 ;  /* 0x000000080808722b */ /* 0x000fd00000000008 */
[----:B------:R-:W-:Y:S01]  /*4640*/  DFMA R4, R6, R8, R6 ;  /* 0x000000080604722b */ /* 0x000fe20000000006 */
[----:B------:R-:W-:Y:S10]  /*4650*/  BRA `(.L_x_105) ;  /* 0x0000000000307947 */ /* 0x000ff40003800000 */
.L_x_106:
[----:B------:R-:W-:Y:S01]  /*4660*/  DMUL R6, R10, 8.11296384146066816958e+31 ;  /* 0x469000000a067828 */ /* 0x000fe20000000000 */
[----:B------:R-:W-:-:S05]  /*4670*/  IMAD.MOV.U32 R4, RZ, RZ, R9 ;  /* 0x000000ffff047224 */ /* 0x000fca00078e0009 */
[----:B------:R-:W0:Y:S02]  /*4680*/  MUFU.RCP64H R5, R7 ;  /* 0x0000000700057308 */ /* 0x000e240000001800 */
[----:B0-----:R-:W-:-:S08]  /*4690*/  DFMA R8, -R6, R4, 1 ;  /* 0x3ff000000608742b */ /* 0x001fd00000000104 */
[----:B------:R-:W-:-:S08]  /*46a0*/  DFMA R8, R8, R8, R8 ;  /* 0x000000080808722b */ /* 0x000fd00000000008 */
[----:B------:R-:W-:-:S08]  /*46b0*/  DFMA R8, R4, R8, R4 ;  /* 0x000000080408722b */ /* 0x000fd00000000004 */
[----:B------:R-:W-:-:S08]  /*46c0*/  DFMA R4, -R6, R8, 1 ;  /* 0x3ff000000604742b */ /* 0x000fd00000000108 */
[----:B------:R-:W-:-:S08]  /*46d0*/  DFMA R4, R8, R4, R8 ;  /* 0x000000040804722b */ /* 0x000fd00000000008 */
[----:B------:R-:W-:Y:S01]  /*46e0*/  DMUL R4, R4, 8.11296384146066816958e+31 ;  /* 0x4690000004047828 */ /* 0x000fe20000000000 */
[----:B------:R-:W-:Y:S10]  /*46f0*/  BRA `(.L_x_105) ;  /* 0x0000000000087947 */ /* 0x000ff40003800000 */
.L_x_104:
[----:B------:R-:W-:Y:S02]  /*4700*/  LOP3.LUT R5, R11, 0x80000, RZ, 0xfc, !PT ;  /* 0x000800000b057812 */ /* 0x000fe400078efcff */
[----:B------:R-:W-:-:S07]  /*4710*/  MOV R4, R10 ;  /* 0x0000000a00047202 */ /* 0x000fce0000000f00 */
.L_x_105:
[----:B------:R-:W-:Y:S05]  /*4720*/  BSYNC.RECONVERGENT B1 ;  /* 0x0000000000017941 */ /* 0x000fea0003800200 */
.L_x_103:
[----:B------:R-:W-:Y:S02]  /*4730*/  IMAD.MOV.U32 R6, RZ, RZ, R4 ;  /* 0x000000ffff067224 */ /* 0x000fe400078e0004 */
[----:B------:R-:W-:Y:S02]  /*4740*/  IMAD.MOV.U32 R7, RZ, RZ, R5 ;  /* 0x000000ffff077224 */ /* 0x000fe400078e0005 */
[----:B------:R-:W-:Y:S02]  /*4750*/  IMAD.MOV.U32 R4, RZ, RZ, R3 ;  /* 0x000000ffff047224 */ /* 0x000fe400078e0003 */
[----:B------:R-:W-:-:S04]  /*4760*/  IMAD.MOV.U32 R5, RZ, RZ, 0x0 ;  /* 0x00000000ff057424 */ /* 0x000fc800078e00ff */
[----:B------:R-:W-:Y:S05]  /*4770*/  RET.REL.NODEC R4 `(_Z6render4vec3S_iidP6uchar4S_S_P7polygoni) ;  /* 0xffffffb804207950 */ /* 0x000fea0003c3ffff */
        .weak           $__internal_1_$__cuda_sm20_div_rn_f64_full
        .type           $__internal_1_$__cuda_sm20_div_rn_f64_full,@function
        .size           $__internal_1_$__cuda_sm20_div_rn_f64_full,($__internal_2_$__cuda_sm20_dsqrt_rn_f64_mediumpath_v1 - $__internal_1_$__cuda_sm20_div_rn_f64_full)
$__internal_1_$__cuda_sm20_div_rn_f64_full:
[C---:B------:R-:W-:Y:S01]  /*4780*/  FSETP.GEU.AND P0, PT, |R77|.reuse, 1.469367938527859385e-39, PT ;  /* 0x001000004d00780b */ /* 0x040fe20003f0e200 */
[----:B------:R-:W-:Y:S01]  /*4790*/  IMAD.MOV.U32 R82, RZ, RZ, 0x1 ;  /* 0x00000001ff527424 */ /* 0x000fe200078e00ff */
[----:B------:R-:W-:Y:S01]  /*47a0*/  LOP3.LUT R74, R77, 0x800fffff, RZ, 0xc0, !PT ;  /* 0x800fffff4d4a7812 */ /* 0x000fe200078ec0ff */
[----:B------:R-:W-:Y:S01]  /*47b0*/  BSSY.RECONVERGENT B0, `(.L_x_107) ;  /* 0x0000059000007945 */ /* 0x000fe20003800200 */
[C---:B------:R-:W-:Y:S02]  /*47c0*/  FSETP.GEU.AND P3, PT, |R79|.reuse, 1.469367938527859385e-39, PT ;  /* 0x001000004f00780b */ /* 0x040fe40003f6e200 */
[----:B------:R-:W-:Y:S01]  /*47d0*/  LOP3.LUT R75, R74, 0x3ff00000, RZ, 0xfc, !PT ;  /* 0x3ff000004a4b7812 */ /* 0x000fe200078efcff */
[----:B------:R-:W-:Y:S01]  /*47e0*/  IMAD.MOV.U32 R74, RZ, RZ, R76 ;  /* 0x000000ffff4a7224 */ /* 0x000fe200078e004c */
[----:B------:R-:W-:Y:S02]  /*47f0*/  LOP3.LUT R31, R79, 0x7ff00000, RZ, 0xc0, !PT ;  /* 0x7ff000004f1f7812 */ /* 0x000fe400078ec0ff */
[----:B------:R-:W-:-:S02]  /*4800*/  LOP3.LUT R87, R77, 0x7ff00000, RZ, 0xc0, !PT ;  /* 0x7ff000004d577812 */ /* 0x000fc400078ec0ff */
[----:B------:R-:W-:Y:S01]  /*4810*/  MOV R33, 0x1ca00000 ;  /* 0x1ca0000000217802 */ /* 0x000fe20000000f00 */
[----:B------:R-:W-:Y:S01]  /*4820*/  @!P0 DMUL R74, R76, 8.98846567431157953865e+307 ;  /* 0x7fe000004c4a8828 */ /* 0x000fe20000000000 */
[----:B------:R-:W-:Y:S01]  /*4830*/  ISETP.GE.U32.AND P2, PT, R31, R87, PT ;  /* 0x000000571f00720c */ /* 0x000fe20003f46070 */
[----:B------:R-:W-:Y:S02]  /*4840*/  IMAD.MOV.U32 R86, RZ, RZ, R31 ;  /* 0x000000ffff567224 */ /* 0x000fe400078e001f */
[----:B------:R-:W-:Y:S02]  /*4850*/  @!P3 LOP3.LUT R80, R77, 0x7ff00000, RZ, 0xc0, !PT ;  /* 0x7ff000004d50b812 */ /* 0x000fe400078ec0ff */
[----:B------:R-:W0:Y:S02]  /*4860*/  MUFU.RCP64H R83, R75 ;  /* 0x0000004b00537308 */ /* 0x000e240000001800 */
[----:B------:R-:W-:Y:S02]  /*4870*/  @!P3 ISETP.GE.U32.AND P4, PT, R31, R80, PT ;  /* 0x000000501f00b20c */ /* 0x000fe40003f86070 */
[----:B------:R-:W-:-:S02]  /*4880*/  @!P0 LOP3.LUT R87, R75, 0x7ff00000, RZ, 0xc0, !PT ;  /* 0x7ff000004b578812 */ /* 0x000fc400078ec0ff */
[----:B------:R-:W-:-:S04]  /*4890*/  @!P3 SEL R81, R33, 0x63400000, !P4 ;  /* 0x634000002151b807 */ /* 0x000fc80006000000 */
[----:B------:R-:W-:Y:S01]  /*48a0*/  @!P3 LOP3.LUT R80, R81, 0x80000000, R79, 0xf8, !PT ;  /* 0x800000005150b812 */ /* 0x000fe200078ef84f */
[----:B0-----:R-:W-:-:S08]  /*48b0*/  DFMA R88, R82, -R74, 1 ;  /* 0x3ff000005258742b */ /* 0x001fd0000000084a */
[----:B------:R-:W-:-:S08]  /*48c0*/  DFMA R88, R88, R88, R88 ;  /* 0x000000585858722b */ /* 0x000fd00000000058 */
[----:B------:R-:W-:Y:S01]  /*48d0*/  DFMA R88, R82, R88, R82 ;  /* 0x000000585258722b */ /* 0x000fe20000000052 */
[----:B------:R-:W-:Y:S01]  /*48e0*/  SEL R83, R33, 0x63400000, !P2 ;  /* 0x6340000021537807 */ /* 0x000fe20005000000 */
[----:B------:R-:W-:-:S03]  /*48f0*/  @!P3 IMAD.MOV.U32 R82, RZ, RZ, RZ ;  /* 0x000000ffff52b224 */ /* 0x000fc600078e00ff */
[----:B------:R-:W-:-:S03]  /*4900*/  LOP3.LUT R81, R83, 0x800fffff, R79, 0xf8, !PT ;  /* 0x800fffff53517812 */ /* 0x000fc600078ef84f */
[----:B------:R-:W-:Y:S01]  /*4910*/  DFMA R90, R88, -R74, 1 ;  /* 0x3ff00000585a742b */ /* 0x000fe2000000084a */
[----:B------:R-:W-:Y:S01]  /*4920*/  @!P3 LOP3.LUT R83, R80, 0x100000, RZ, 0xfc, !PT ;  /* 0x001000005053b812 */ /* 0x000fe200078efcff */
[----:B------:R-:W-:-:S06]  /*4930*/  IMAD.MOV.U32 R80, RZ, RZ, R78 ;  /* 0x000000ffff507224 */ /* 0x000fcc00078e004e */
[----:B------:R-:W-:Y:S02]  /*4940*/  @!P3 DFMA R80, R80, 2, -R82 ;  /* 0x400000005050b82b */ /* 0x000fe40000000852 */
[----:B------:R-:W-:-:S08]  /*4950*/  DFMA R90, R88, R90, R88 ;  /* 0x0000005a585a722b */ /* 0x000fd00000000058 */
[----:B------:R-:W-:Y:S01]  /*4960*/  DMUL R88, R90, R80 ;  /* 0x000000505a587228 */ /* 0x000fe20000000000 */
[----:B------:R-:W-:-:S07]  /*4970*/  @!P3 LOP3.LUT R86, R81, 0x7ff00000, RZ, 0xc0, !PT ;  /* 0x7ff000005156b812 */ /* 0x000fce00078ec0ff */
[----:B------:R-:W-:-:S08]  /*4980*/  DFMA R82, R88, -R74, R80 ;  /* 0x8000004a5852722b */ /* 0x000fd00000000050 */
[----:B------:R-:W-:Y:S01]  /*4990*/  DFMA R82, R90, R82, R88 ;  /* 0x000000525a52722b */ /* 0x000fe20000000058 */
[----:B------:R-:W-:-:S05]  /*49a0*/  VIADD R88, R86, 0xffffffff ;  /* 0xffffffff56587836 */ /* 0x000fca0000000000 */
[----:B------:R-:W-:Y:S01]  /*49b0*/  ISETP.GT.U32.AND P0, PT, R88, 0x7feffffe, PT ;  /* 0x7feffffe5800780c */ /* 0x000fe20003f04070 */
[----:B------:R-:W-:-:S05]  /*49c0*/  VIADD R88, R87, 0xffffffff ;  /* 0xffffffff57587836 */ /* 0x000fca0000000000 */
[----:B------:R-:W-:-:S13]  /*49d0*/  ISETP.GT.U32.OR P0, PT, R88, 0x7feffffe, P0 ;  /* 0x7feffffe5800780c */ /* 0x000fda0000704470 */
[----:B------:R-:W-:Y:S05]  /*49e0*/  @P0 BRA `(.L_x_108) ;  /* 0x0000000000740947 */ /* 0x000fea0003800000 */
[----:B------:R-:W-:Y:S01]  /*49f0*/  LOP3.LUT R78, R77, 0x7ff00000, RZ, 0xc0, !PT ;  /* 0x7ff000004d4e7812 */ /* 0x000fe200078ec0ff */
[----:B------:R-:W-:-:S03]  /*4a00*/  IMAD.MOV.U32 R86, RZ, RZ, RZ ;  /* 0x000000ffff567224 */ /* 0x000fc600078e00ff */
[CC--:B------:R-:W-:Y:S02]  /*4a10*/  VIADDMNMX R79, R31.reuse, -R78.reuse, 0xb9600000, !PT ;  /* 0xb96000001f4f7446 */ /* 0x0c0fe4000780094e */
[----:B------:R-:W-:Y:S02]  /*4a20*/  ISETP.GE.U32.AND P0, PT, R31, R78, PT ;  /* 0x0000004e1f00720c */ /* 0x000fe40003f06070 */
[----:B------:R-:W-:Y:S02]  /*4a30*/  VIMNMX R79, PT, PT, R79, 0x46a00000, PT ;  /* 0x46a000004f4f7848 */ /* 0x000fe40003fe0100 */
[----:B------:R-:W-:-:S05]  /*4a40*/  SEL R78, R33, 0x63400000, !P0 ;  /* 0x63400000214e7807 */ /* 0x000fca0004000000 */
[----:B------:R-:W-:-:S05]  /*4a50*/  IMAD.IADD R79, R79, 0x1, -R78 ;  /* 0x000000014f4f7824 */ /* 0x000fca00078e0a4e */
[----:B------:R-:W-:-:S06]  /*4a60*/  IADD3 R87, PT, PT, R79, 0x7fe00000, RZ ;  /* 0x7fe000004f577810 */ /* 0x000fcc0007ffe0ff */
[----:B------:R-:W-:-:S10]  /*4a70*/  DMUL R88, R82, R86 ;  /* 0x0000005652587228 */ /* 0x000fd40000000000 */
[----:B------:R-:W-:-:S13]  /*4a80*/  FSETP.GTU.AND P0, PT, |R89|, 1.469367938527859385e-39, PT ;  /* 0x001000005900780b */ /* 0x000fda0003f0c200 */
[----:B------:R-:W-:Y:S05]  /*4a90*/  @P0 BRA `(.L_x_109) ;  /* 0x0000000000a80947 */ /* 0x000fea0003800000 */
[----:B------:R-:W-:-:S06]  /*4aa0*/  DFMA R74, R82, -R74, R80 ;  /* 0x8000004a524a722b */ /* 0x000fcc0000000050 */
[----:B------:R-:W-:-:S04]  /*4ab0*/  IMAD.MOV.U32 R74, RZ, RZ, RZ ;  /* 0x000000ffff4a7224 */ /* 0x000fc800078e00ff */
[C---:B------:R-:W-:Y:S02]  /*4ac0*/  FSETP.NEU.AND P0, PT, R75.reuse, RZ, PT ;  /* 0x000000ff4b00720b */ /* 0x040fe40003f0d000 */
[----:B------:R-:W-:-:S04]  /*4ad0*/  LOP3.LUT R76, R75, 0x80000000, R77, 0x48, !PT ;  /* 0x800000004b4c7812 */ /* 0x000fc800078e484d */
[----:B------:R-:W-:-:S07]  /*4ae0*/  LOP3.LUT R75, R76, R87, RZ, 0xfc, !PT ;  /* 0x000000574c4b7212 */ /* 0x000fce00078efcff */
[----:B------:R-:W-:Y:S05]  /*4af0*/  @!P0 BRA `(.L_x_109) ;  /* 0x0000000000908947 */ /* 0x000fea0003800000 */
[----:B------:R-:W-:Y:S01]  /*4b00*/  IMAD.MOV R81, RZ, RZ, -R79 ;  /* 0x000000ffff517224 */ /* 0x000fe200078e0a4f */
[----:B------:R-:W-:Y:S01]  /*4b10*/  DMUL.RP R74, R82, R74 ;  /* 0x0000004a524a7228 */ /* 0x000fe20000008000 */
[----:B------:R-:W-:Y:S01]  /*4b20*/  IMAD.MOV.U32 R80, RZ, RZ, RZ ;  /* 0x000000ffff507224 */ /* 0x000fe200078e00ff */
[----:B------:R-:W-:-:S05]  /*4b30*/  IADD3 R79, PT, PT, -R79, -0x43300000, RZ ;  /* 0xbcd000004f4f7810 */ /* 0x000fca0007ffe1ff */
[----:B------:R-:W-:-:S03]  /*4b40*/  DFMA R80, R88, -R80, R82 ;  /* 0x800000505850722b */ /* 0x000fc60000000052 */
[----:B------:R-:W-:-:S07]  /*4b50*/  LOP3.LUT R76, R75, R76, RZ, 0x3c, !PT ;  /* 0x0000004c4b4c7212 */ /* 0x000fce00078e3cff */
[----:B------:R-:W-:-:S04]  /*4b60*/  FSETP.NEU.AND P0, PT, |R81|, R79, PT ;  /* 0x0000004f5100720b */ /* 0x000fc80003f0d200 */
[----:B------:R-:W-:Y:S02]  /*4b70*/  FSEL R74, R74, R88, !P0 ;  /* 0x000000584a4a7208 */ /* 0x000fe40004000000 */
[----:B------:R-:W-:-:S03]  /*4b80*/  FSEL R75, R76, R89, !P0 ;  /* 0x000000594c4b7208 */ /* 0x000fc60004000000 */
[----:B------:R-:W-:Y:S02]  /*4b90*/  IMAD.MOV.U32 R88, RZ, RZ, R74 ;  /* 0x000000ffff587224 */ /* 0x000fe400078e004a */
[----:B------:R-:W-:Y:S01]  /*4ba0*/  IMAD.MOV.U32 R89, RZ, RZ, R75 ;  /* 0x000000ffff597224 */ /* 0x000fe200078e004b */
[----:B------:R-:W-:Y:S06]  /*4bb0*/  BRA `(.L_x_109) ;  /* 0x0000000000607947 */ /* 0x000fec0003800000 */
.L_x_108:
[----:B------:R-:W-:-:S14]  /*4bc0*/  DSETP.NAN.AND P0, PT, R78, R78, PT ;  /* 0x0000004e4e00722a */ /* 0x000fdc0003f08000 */
[----:B------:R-:W-:Y:S05]  /*4bd0*/  @P0 BRA `(.L_x_110) ;  /* 0x00000000004c0947 */ /* 0x000fea0003800000 */
[----:B------:R-:W-:-:S14]  /*4be0*/  DSETP.NAN.AND P0, PT, R76, R76, PT ;  /* 0x0000004c4c00722a */ /* 0x000fdc0003f08000 */
[----:B------:R-:W-:Y:S05]  /*4bf0*/  @P0 BRA `(.L_x_111) ;  /* 0x0000000000340947 */ /* 0x000fea0003800000 */
[----:B------:R-:W-:Y:S01]  /*4c00*/  ISETP.NE.AND P0, PT, R86, R87, PT ;  /* 0x000000575600720c */ /* 0x000fe20003f05270 */
[----:B------:R-:W-:Y:S01]  /*4c10*/  IMAD.MOV.U32 R89, RZ, RZ, -0x80000 ;  /* 0xfff80000ff597424 */ /* 0x000fe200078e00ff */
[----:B------:R-:W-:-:S11]  /*4c20*/  MOV R88, 0x0 ;  /* 0x0000000000587802 */ /* 0x000fd60000000f00 */
[----:B------:R-:W-:Y:S05]  /*4c30*/  @!P0 BRA `(.L_x_109) ;  /* 0x0000000000408947 */ /* 0x000fea0003800000 */
[----:B------:R-:W-:Y:S02]  /*4c40*/  ISETP.NE.AND P0, PT, R86, 0x7ff00000, PT ;  /* 0x7ff000005600780c */ /* 0x000fe40003f05270 */
[----:B------:R-:W-:Y:S02]  /*4c50*/  LOP3.LUT R77, R79, 0x80000000, R77, 0x48, !PT ;  /* 0x800000004f4d7812 */ /* 0x000fe400078e484d */
[----:B------:R-:W-:-:S13]  /*4c60*/  ISETP.EQ.OR P0, PT, R87, RZ, !P0 ;  /* 0x000000ff5700720c */ /* 0x000fda0004702670 */
[----:B------:R-:W-:Y:S01]  /*4c70*/  @P0 LOP3.LUT R31, R77, 0x7ff00000, RZ, 0xfc, !PT ;  /* 0x7ff000004d1f0812 */ /* 0x000fe200078efcff */
[----:B------:R-:W-:Y:S02]  /*4c80*/  @!P0 IMAD.MOV.U32 R88, RZ, RZ, RZ ;  /* 0x000000ffff588224 */ /* 0x000fe400078e00ff */
[----:B------:R-:W-:Y:S02]  /*4c90*/  @!P0 IMAD.MOV.U32 R89, RZ, RZ, R77 ;  /* 0x000000ffff598224 */ /* 0x000fe400078e004d */
[----:B------:R-:W-:Y:S02]  /*4ca0*/  @P0 IMAD.MOV.U32 R88, RZ, RZ, RZ ;  /* 0x000000ffff580224 */ /* 0x000fe400078e00ff */
[----:B------:R-:W-:Y:S01]  /*4cb0*/  @P0 IMAD.MOV.U32 R89, RZ, RZ, R31 ;  /* 0x000000ffff590224 */ /* 0x000fe200078e001f */
[----:B------:R-:W-:Y:S06]  /*4cc0*/  BRA `(.L_x_109) ;  /* 0x00000000001c7947 */ /* 0x000fec0003800000 */
.L_x_111:
[----:B------:R-:W-:Y:S01]  /*4cd0*/  LOP3.LUT R31, R77, 0x80000, RZ, 0xfc, !PT ;  /* 0x000800004d1f7812 */ /* 0x000fe200078efcff */
[----:B------:R-:W-:-:S03]  /*4ce0*/  IMAD.MOV.U32 R88, RZ, RZ, R76 ;  /* 0x000000ffff587224 */ /* 0x000fc600078e004c */
[----:B------:R-:W-:Y:S01]  /*4cf0*/  MOV R89, R31 ;  /* 0x0000001f00597202 */ /* 0x000fe20000000f00 */
[----:B------:R-:W-:Y:S06]  /*4d00*/  BRA `(.L_x_109) ;  /* 0x00000000000c7947 */ /* 0x000fec0003800000 */
.L_x_110:
[----:B------:R-:W-:Y:S01]  /*4d10*/  LOP3.LUT R31, R79, 0x80000, RZ, 0xfc, !PT ;  /* 0x000800004f1f7812 */ /* 0x000fe200078efcff */
[----:B------:R-:W-:-:S04]  /*4d20*/  IMAD.MOV.U32 R88, RZ, RZ, R78 ;  /* 0x000000ffff587224 */ /* 0x000fc800078e004e */
[----:B------:R-:W-:-:S07]  /*4d30*/  IMAD.MOV.U32 R89, RZ, RZ, R31 ;  /* 0x000000ffff597224 */ /* 0x000fce00078e001f */
.L_x_109:
[----:B------:R-:W-:Y:S05]  /*4d40*/  BSYNC.RECONVERGENT B0 ;  /* 0x0000000000007941 */ /* 0x000fea0003800200 */
.L_x_107:
[----:B------:R-:W-:Y:S02]  /*4d50*/  IMAD.MOV.U32 R33, RZ, RZ, 0x0 ;  /* 0x00000000ff217424 */ /* 0x000fe400078e00ff */
[----:B------:R-:W-:Y:S02]  /*4d60*/  IMAD.MOV.U32 R74, RZ, RZ, R88 ;  /* 0x000000ffff4a7224 */ /* 0x000fe400078e0058 */
[----:B------:R-:W-:Y:S01]  /*4d70*/  IMAD.MOV.U32 R31, RZ, RZ, R89 ;  /* 0x000000ffff1f7224 */ /* 0x000fe200078e0059 */
[----:B------:R-:W-:Y:S06]  /*4d80*/  RET.REL.NODEC R32 `(_Z6render4vec3S_iidP6uchar4S_S_P7polygoni) ;  /* 0xffffffb0209c7950 */ /* 0x000fec0003c3ffff */
        .weak           $__internal_2_$__cuda_sm20_dsqrt_rn_f64_mediumpath_v1
        .type           $__internal_2_$__cuda_sm20_dsqrt_rn_f64_mediumpath_v1,@function
        .size           $__internal_2_$__cuda_sm20_dsqrt_rn_f64_mediumpath_v1,($_Z6render4vec3S_iidP6uchar4S_S_P7polygoni$__internal_trig_reduction_slowpathd - $__internal_2_$__cuda_sm20_dsqrt_rn_f64_mediumpath_v1)
$__internal_2_$__cuda_sm20_dsqrt_rn_f64_mediumpath_v1:
[----:B------:R-:W-:Y:S01]  /*4d90*/  ISETP.GE.U32.AND P0, PT, R42, -0x3400000, PT ;  /* 0xfcc000002a00780c */ /* 0x000fe20003f06070 */
[----:B------:R-:W-:-:S12]  /*4da0*/  BSSY.RECONVERGENT B3, `(.L_x_112) ;  /* 0x0000023000037945 */ /* 0x000fd80003800200 */
[----:B------:R-:W-:Y:S05]  /*4db0*/  @!P0 BRA `(.L_x_113) ;  /* 0x0000000000208947 */ /* 0x000fea0003800000 */
[----:B------:R-:W-:-:S10]  /*4dc0*/  DFMA.RM R34, R34, R36, R40 ;  /* 0x000000242222722b */ /* 0x000fd40000004028 */
[----:B------:R-:W-:-:S05]  /*4dd0*/  IADD3 R36, P0, PT, R34, 0x1, RZ ;  /* 0x0000000122247810 */ /* 0x000fca0007f1e0ff */
[----:B------:R-:W-:-:S06]  /*4de0*/  IMAD.X R37, RZ, RZ, R35, P0 ;  /* 0x000000ffff257224 */ /* 0x000fcc00000e0623 */
[----:B------:R-:W-:-:S08]  /*4df0*/  DFMA.RP R32, -R34, R36, R32 ;  /* 0x000000242220722b */ /* 0x000fd00000008120 */
[----:B------:R-:W-:-:S06]  /*4e00*/  DSETP.GT.AND P0, PT, R32, RZ, PT ;  /* 0x000000ff2000722a */ /* 0x000fcc0003f04000 */
[----:B------:R-:W-:Y:S02]  /*4e10*/  FSEL R34, R36, R34, P0 ;  /* 0x0000002224227208 */ /* 0x000fe40000000000 */
[----:B------:R-:W-:Y:S01]  /*4e20*/  FSEL R35, R37, R35, P0 ;  /* 0x0000002325237208 */ /* 0x000fe20000000000 */
[----:B------:R-:W-:Y:S06]  /*4e30*/  BRA `(.L_x_114) ;  /* 0x0000000000647947 */ /* 0x000fec0003800000 */
.L_x_113:
[----:B------:R-:W-:-:S14]  /*4e40*/  DSETP.NE.AND P0, PT, R32, RZ, PT ;  /* 0x000000ff2000722a */ /* 0x000fdc0003f05000 */
[----:B------:R-:W-:Y:S05]  /*4e50*/  @!P0 BRA `(.L_x_115) ;  /* 0x0000000000588947 */ /* 0x000fea0003800000 */
[----:B------:R-:W-:-:S13]  /*4e60*/  ISETP.GE.AND P0, PT, R33, RZ, PT ;  /* 0x000000ff2100720c */ /* 0x000fda0003f06270 */
[----:B------:R-:W-:Y:S01]  /*4e70*/  @!P0 MOV R34, 0x0 ;  /* 0x0000000000228802 */ /* 0x000fe20000000f00 */
[----:B------:R-:W-:Y:S01]  /*4e80*/  @!P0 IMAD.MOV.U32 R35, RZ, RZ, -0x80000 ;  /* 0xfff80000ff238424 */ /* 0x000fe200078e00ff */
[----:B------:R-:W-:Y:S06]  /*4e90*/  @!P0 BRA `(.L_x_114) ;  /* 0x00000000004c8947 */ /* 0x000fec0003800000 */
[----:B------:R-:W-:-:S13]  /*4ea0*/  ISETP.GT.AND P0, PT, R33, 0x7fefffff, PT ;  /* 0x7fefffff2100780c */ /* 0x000fda0003f04270 */
[----:B------:R-:W-:Y:S05]  /*4eb0*/  @P0 BRA `(.L_x_115) ;  /* 0x0000000000400947 */ /* 0x000fea0003800000 */
[----:B------:R-:W-:Y:S01]  /*4ec0*/  DMUL R32, R32, 8.11296384146066816958e+31 ;  /* 0x4690000020207828 */ /* 0x000fe20000000000 */
[----:B------:R-:W-:Y:S02]  /*4ed0*/  IMAD.MOV.U32 R36, RZ, RZ, RZ ;  /* 0x000000ffff247224 */ /* 0x000fe400078e00ff */
[----:B------:R-:W-:Y:S02]  /*4ee0*/  IMAD.MOV.U32 R40, RZ, RZ, 0x0 ;  /* 0x00000000ff287424 */ /* 0x000fe400078e00ff */
[----:B------:R-:W-:Y:S01]  /*4ef0*/  IMAD.MOV.U32 R41, RZ, RZ, 0x3fd80000 ;  /* 0x3fd80000ff297424 */ /* 0x000fe200078e00ff */
[----:B------:R-:W0:Y:S02]  /*4f00*/  MUFU.RSQ64H R37, R33 ;  /* 0x0000002100257308 */ /* 0x000e240000001c00 */
[----:B0-----:R-:W-:-:S08]  /*4f10*/  DMUL R34, R36, R36 ;  /* 0x0000002424227228 */ /* 0x001fd00000000000 */
[----:B------:R-:W-:-:S08]  /*4f20*/  DFMA R34, R32, -R34, 1 ;  /* 0x3ff000002022742b */ /* 0x000fd00000000822 */
[----:B------:R-:W-:Y:S02]  /*4f30*/  DFMA R40, R34, R40, 0.5 ;  /* 0x3fe000002228742b */ /* 0x000fe40000000028 */
[----:B------:R-:W-:-:S08]  /*4f40*/  DMUL R34, R36, R34 ;  /* 0x0000002224227228 */ /* 0x000fd00000000000 */
[----:B------:R-:W-:-:S08]  /*4f50*/  DFMA R40, R40, R34, R36 ;  /* 0x000000222828722b */ /* 0x000fd00000000024 */
[----:B------:R-:W-:Y:S02]  /*4f60*/  DMUL R34, R32, R40 ;  /* 0x0000002820227228 */ /* 0x000fe40000000000 */
[----:B------:R-:W-:-:S06]  /*4f70*/  VIADD R41, R41, 0xfff00000 ;  /* 0xfff0000029297836 */ /* 0x000fcc0000000000 */
[----:B------:R-:W-:-:S08]  /*4f80*/  DFMA R36, R34, -R34, R32 ;  /* 0x800000222224722b */ /* 0x000fd00000000020 */
[----:B------:R-:W-:-:S10]  /*4f90*/  DFMA R34, R40, R36, R34 ;  /* 0x000000242822722b */ /* 0x000fd40000000022 */
[----:B------:R-:W-:Y:S01]  /*4fa0*/  VIADD R35, R35, 0xfcb00000 ;  /* 0xfcb0000023237836 */ /* 0x000fe20000000000 */
[----:B------:R-:W-:Y:S06]  /*4fb0*/  BRA `(.L_x_114) ;  /* 0x0000000000047947 */ /* 0x000fec0003800000 */
.L_x_115:
[----:B------:R-:W-:-:S11]  /*4fc0*/  DADD R34, R32, R32 ;  /* 0x0000000020227229 */ /* 0x000fd60000000020 */
.L_x_114:
[----:B------:R-:W-:Y:S05]  /*4fd0*/  BSYNC.RECONVERGENT B3 ;  /* 0x0000000000037941 */ /* 0x000fea0003800200 */
.L_x_112:
[----:B------:R-:W-:Y:S01]  /*4fe0*/  IMAD.MOV.U32 R39, RZ, RZ, 0x0 ;  /* 0x00000000ff277424 */ /* 0x000fe200078e00ff */
[----:B------:R-:W-:Y:S01]  /*4ff0*/  MOV R52, R34 ;  /* 0x0000002200347202 */ /* 0x000fe20000000f00 */
[----:B------:R-:W-:Y:S02]  /*5000*/  IMAD.MOV.U32 R53, RZ, RZ, R35 ;  /* 0x000000ffff357224 */ /* 0x000fe400078e0023 */
[----:B------:R-:W-:Y:S05]  /*5010*/  RET.REL.NODEC R38 `(_Z6render4vec3S_iidP6uchar4S_S_P7polygoni) ;  /* 0xffffffac26f87950 */ /* 0x000fea0003c3ffff */
        .type           $_Z6render4vec3S_iidP6uchar4S_S_P7polygoni$__internal_trig_reduction_slowpathd,@function
        .size           $_Z6render4vec3S_iidP6uchar4S_S_P7polygoni$__internal_trig_reduction_slowpathd,(.L_x_127 - $_Z6render4vec3S_iidP6uchar4S_S_P7polygoni$__internal_trig_reduction_slowpathd)
$_Z6render4vec3S_iidP6uchar4S_S_P7polygoni$__internal_trig_reduction_slowpathd:
[----:B------:R-:W-:Y:S01]  /*5020*/  SHF.R.U32.HI R10, RZ, 0x14, R75 ;  /* 0x00000014ff0a7819 */ /* 0x000fe2000001164b */
[----:B------:R-:W-:-:S03]  /*5030*/  IMAD.MOV.U32 R3, RZ, RZ, RZ ;  /* 0x000000ffff037224 */ /* 0x000fc600078e00ff */
[----:B------:R-:W-:-:S04]  /*5040*/  LOP3.LUT R4, R10, 0x7ff, RZ, 0xc0, !PT ;  /* 0x000007ff0a047812 */ /* 0x000fc800078ec0ff */
[----:B------:R-:W-:-:S13]  /*5050*/  ISETP.NE.AND P0, PT, R4, 0x7ff, PT ;  /* 0x000007ff0400780c */ /* 0x000fda0003f05270 */
[----:B------:R-:W-:Y:S05]  /*5060*/  @!P0 BRA `(.L_x_116) ;  /* 0x0000000800448947 */ /* 0x000fea0003800000 */
[----:B------:R-:W-:Y:S01]  /*5070*/  VIADD R3, R4, 0xfffffc00 ;  /* 0xfffffc0004037836 */ /* 0x000fe20000000000 */
[----:B------:R-:W-:Y:S01]  /*5080*/  BSSY.RECONVERGENT B2, `(.L_x_117) ;  /* 0x000002e000027945 */ /* 0x000fe20003800200 */
[----:B------:R-:W-:-:S03]  /*5090*/  CS2R R20, SRZ ;  /* 0x0000000000147805 */ /* 0x000fc6000001ff00 */
[----:B------:R-:W-:Y:S02]  /*50a0*/  SHF.R.U32.HI R15, RZ, 0x6, R3 ;  /* 0x00000006ff0f7819 */ /* 0x000fe40000011603 */
[----:B------:R-:W-:Y:S02]  /*50b0*/  ISETP.GE.U32.AND P0, PT, R3, 0x80, PT ;  /* 0x000000800300780c */ /* 0x000fe40003f06070 */
[C---:B------:R-:W-:Y:S02]  /*50c0*/  IADD3 R3, PT, PT, -R15.reuse, 0x13, RZ ;  /* 0x000000130f037810 */ /* 0x040fe40007ffe1ff */
[----:B------:R-:W-:Y:S02]  /*50d0*/  IADD3 R4, PT, PT, -R15, 0xf, RZ ;  /* 0x0000000f0f047810 */ /* 0x000fe40007ffe1ff */
[----:B------:R-:W-:-:S04]  /*50e0*/  SEL R12, R3, 0x12, P0 ;  /* 0x00000012030c7807 */ /* 0x000fc80000000000 */
[----:B------:R-:W-:-:S13]  /*50f0*/  ISETP.GE.AND P0, PT, R4, R12, PT ;  /* 0x0000000c0400720c */ /* 0x000fda0003f06270 */
[----:B------:R-:W-:Y:S05]  /*5100*/  @P0 BRA `(.L_x_118) ;  /* 0x0000000000940947 */ /* 0x000fea0003800000 */
[----:B------:R-:W0:Y:S01]  /*5110*/  LDC.64 R22, c[0x0][0x358] ;  /* 0x0000d600ff167b82 */ /* 0x000e220000000a00 */
[C---:B------:R-:W-:Y:S01]  /*5120*/  SHF.L.U64.HI R5, R74.reuse, 0xb, R75 ;  /* 0x0000000b4a057819 */ /* 0x040fe2000001024b */
[----:B------:R-:W-:Y:S01]  /*5130*/  HFMA2 R8, -RZ, RZ, 0, 0 ;  /* 0x00000000ff087431 */ /* 0x000fe200000001ff */
[----:B------:R-:W-:Y:S01]  /*5140*/  BSSY.RECONVERGENT B3, `(.L_x_119) ;  /* 0x0000020000037945 */ /* 0x000fe20003800200 */
[----:B------:R-:W-:Y:S01]  /*5150*/  IMAD.SHL.U32 R13, R74, 0x800, RZ ;  /* 0x000008004a0d7824 */ /* 0x000fe200078e00ff */
[----:B------:R-:W-:Y:S01]  /*5160*/  IADD3 R3, PT, PT, RZ, -R15, -R12 ;  /* 0x8000000fff037210 */ /* 0x000fe20007ffe80c */
[----:B------:R-:W-:Y:S01]  /*5170*/  IMAD.MOV.U32 R9, RZ, RZ, R4 ;  /* 0x000000ffff097224 */ /* 0x000fe200078e0004 */
[----:B------:R-:W-:Y:S02]  /*5180*/  CS2R R20, SRZ ;  /* 0x0000000000147805 */ /* 0x000fe4000001ff00 */
[----:B------:R-:W-:-:S07]  /*5190*/  LOP3.LUT R17, R5, 0x80000000, RZ, 0xfc, !PT ;  /* 0x8000000005117812 */ /* 0x000fce00078efcff */
.L_x_120:
[----:B------:R-:W1:Y:S01]  /*51a0*/  LDC.64 R4, c[0x4][RZ] ;  /* 0x01000000ff047b82 */ /* 0x000e620000000a00 */
[----:B0-----:R-:W-:Y:S02]  /*51b0*/  R2UR UR8, R22 ;  /* 0x00000000160872ca */ /* 0x001fe400000e0000 */
[----:B------:R-:W-:Y:S01]  /*51c0*/  R2UR UR9, R23 ;  /* 0x00000000170972ca */ /* 0x000fe200000e0000 */
[----:B-1----:R-:W-:-:S12]  /*51d0*/  IMAD.WIDE R4, R9, 0x8, R4 ;  /* 0x0000000809047825 */ /* 0x002fd800078e0204 */
[----:B------:R-:W2:Y:S01]  /*51e0*/  LDG.E.64.CONSTANT R4, desc[UR8][R4.64] ;  /* 0x0000000804047981 */ /* 0x000ea2000c1e9b00 */
[----:B------:R-:W-:Y:S01]  /*51f0*/  VIADD R3, R3, 0x1 ;  /* 0x0000000103037836 */ /* 0x000fe20000000000 */
[----:B------:R-:W-:Y:S01]  /*5200*/  IADD3 R9, PT, PT, R9, 0x1, RZ ;  /* 0x0000000109097810 */ /* 0x000fe20007ffe0ff */
[----:B--2---:R-:W-:-:S04]  /*5210*/  IMAD.WIDE.U32 R6, P2, R4, R13, R20 ;  /* 0x0000000d04067225 */ /* 0x004fc80007840014 */
[----:B------:R-:W-:Y:S02]  /*5220*/  IMAD R11, R4, R17, RZ ;  /* 0x00000011040b7224 */ /* 0x000fe400078e02ff */
[CC--:B------:R-:W-:Y:S02]  /*5230*/  IMAD R14, R5.reuse, R13.reuse, RZ ;  /* 0x0000000d050e7224 */ /* 0x0c0fe400078e02ff */
[----:B------:R-:W-:Y:S01]  /*5240*/  IMAD.HI.U32 R19, R5, R13, RZ ;  /* 0x0000000d05137227 */ /* 0x000fe200078e00ff */
[----:B------:R-:W-:-:S03]  /*5250*/  IADD3 R7, P0, PT, R11, R7, RZ ;  /* 0x000000070b077210 */ /* 0x000fc60007f1e0ff */
[----:B------:R-:W-:Y:S01]  /*5260*/  IMAD R11, R8, 0x8, R1 ;  /* 0x00000008080b7824 */ /* 0x000fe200078e0201 */
[----:B------:R-:W-:Y:S01]  /*5270*/  IADD3 R7, P1, PT, R14, R7, RZ ;  /* 0x000000070e077210 */ /* 0x000fe20007f3e0ff */
[----:B------:R-:W-:-:S04]  /*5280*/  IMAD.HI.U32 R14, R4, R17, RZ ;  /* 0x00000011040e7227 */ /* 0x000fc800078e00ff */
[----:B------:R-:W-:Y:S01]  /*5290*/  IMAD.X R4, RZ, RZ, R14, P2 ;  /* 0x000000ffff047224 */ /* 0x000fe200010e060e */
[----:B------:R1:W-:Y:S01]  /*52a0*/  STL.64 [R11], R6 ;  /* 0x000000060b007387 */ /* 0x0003e20000100a00 */
[----:B------:R-:W-:-:S03]  /*52b0*/  IMAD.HI.U32 R14, R5, R17, RZ ;  /* 0x00000011050e7227 */ /* 0x000fc600078e00ff */
[----:B------:R-:W-:Y:S01]  /*52c0*/  IADD3.X R4, P0, PT, R19, R4, RZ, P0, !PT ;  /* 0x0000000413047210 */ /* 0x000fe2000071e4ff */
[----:B------:R-:W-:Y:S02]  /*52d0*/  IMAD R5, R5, R17, RZ ;  /* 0x0000001105057224 */ /* 0x000fe400078e02ff */
[----:B------:R-:W-:-:S03]  /*52e0*/  VIADD R8, R8, 0x1 ;  /* 0x0000000108087836 */ /* 0x000fc60000000000 */
[----:B------:R-:W-:Y:S01]  /*52f0*/  IADD3.X R20, P1, PT, R5, R4, RZ, P1, !PT ;  /* 0x0000000405147210 */ /* 0x000fe20000f3e4ff */
[----:B------:R-:W-:Y:S01]  /*5300*/  IMAD.X R4, RZ, RZ, R14, P0 ;  /* 0x000000ffff047224 */ /* 0x000fe200000e060e */
[----:B------:R-:W-:-:S03]  /*5310*/  ISETP.NE.AND P0, PT, R3, -0xf, PT ;  /* 0xfffffff10300780c */ /* 0x000fc60003f05270 */
[----:B------:R-:W-:-:S10]  /*5320*/  IMAD.X R21, RZ, RZ, R4, P1 ;  /* 0x000000ffff157224 */ /* 0x000fd400008e0604 */
[----:B-1----:R-:W-:Y:S05]  /*5330*/  @P0 BRA `(.L_x_120) ;  /* 0xfffffffc00980947 */ /* 0x002fea000383ffff */
[----:B------:R-:W-:Y:S05]  /*5340*/  BSYNC.RECONVERGENT B3 ;  /* 0x0000000000037941 */ /* 0x000fea0003800200 */
.L_x_119:
[----:B------:R-:W-:-:S07]  /*5350*/  IMAD.MOV.U32 R4, RZ, RZ, R12 ;  /* 0x000000ffff047224 */ /* 0x000fce00078e000c */
.L_x_118:
[----:B------:R-:W-:Y:S05]  /*5360*/  BSYNC.RECONVERGENT B2 ;  /* 0x0000000000027941 */ /* 0x000fea0003800200 */
.L_x_117:
[----:B------:R-:W-:Y:S01]  /*5370*/  LOP3.LUT P0, R13, R10, 0x3f, RZ, 0xc0, !PT ;  /* 0x0000003f0a0d7812 */ /* 0x000fe2000780c0ff */
[----:B------:R-:W-:-:S04]  /*5380*/  IMAD.IADD R4, R15, 0x1, R4 ;  /* 0x000000010f047824 */ /* 0x000fc800078e0204 */
[----:B------:R-:W-:-:S05]  /*5390*/  IMAD.U32 R7, R4, 0x8, R1 ;  /* 0x0000000804077824 */ /* 0x000fca00078e0001 */
[----:B------:R0:W-:Y:S04]  /*53a0*/  STL.64 [R7+-0x78], R20 ;  /* 0xffff881407007387 */ /* 0x0001e80000100a00 */
[----:B------:R-:W2:Y:S04]  /*53b0*/  @P0 LDL.64 R8, [R1+0x8] ;  /* 0x0000080001080983 */ /* 0x000ea80000100a00 */
[----:B------:R-:W3:Y:S04]  /*53c0*/  LDL.64 R16, [R1+0x10] ;  /* 0x0000100001107983 */ /* 0x000ee80000100a00 */
[----:B------:R-:W4:Y:S01]  /*53d0*/  LDL.64 R4, [R1+0x18] ;  /* 0x0000180001047983 */ /* 0x000f220000100a00 */
[----:B------:R-:W-:Y:S01]  /*53e0*/  @P0 LOP3.LUT R3, R13, 0x3f, RZ, 0x3c, !PT ;  /* 0x0000003f0d030812 */ /* 0x000fe200078e3cff */
[----:B------:R-:W-:Y:S01]  /*53f0*/  BSSY.RECONVERGENT B2, `(.L_x_121) ;  /* 0x0000034000027945 */ /* 0x000fe20003800200 */
[----:B--2---:R-:W-:-:S02]  /*5400*/  @P0 SHF.R.U64 R6, R8, 0x1, R9 ;  /* 0x0000000108060819 */ /* 0x004fc40000001209 */
[----:B------:R-:W-:Y:S02]  /*5410*/  @P0 SHF.R.U32.HI R8, RZ, 0x1, R9 ;  /* 0x00000001ff080819 */ /* 0x000fe40000011609 */
[----:B---3--:R-:W-:Y:S02]  /*5420*/  @P0 SHF.L.U32 R9, R16, R13, RZ ;  /* 0x0000000d10090219 */ /* 0x008fe400000006ff */
[----:B------:R-:W-:Y:S02]  /*5430*/  @P0 SHF.R.U64 R6, R6, R3, R8 ;  /* 0x0000000306060219 */ /* 0x000fe40000001208 */
[--C-:B------:R-:W-:Y:S02]  /*5440*/  @P0 SHF.R.U32.HI R14, RZ, 0x1, R17.reuse ;  /* 0x00000001ff0e0819 */ /* 0x100fe40000011611 */
[C-C-:B------:R-:W-:Y:S02]  /*5450*/  @P0 SHF.R.U64 R12, R16.reuse, 0x1, R17.reuse ;  /* 0x00000001100c0819 */ /* 0x140fe40000001211 */
[----:B------:R-:W-:-:S02]  /*5460*/  @P0 SHF.L.U64.HI R10, R16, R13, R17 ;  /* 0x0000000d100a0219 */ /* 0x000fc40000010211 */
[----:B0-----:R-:W-:Y:S02]  /*5470*/  @P0 SHF.R.U32.HI R7, RZ, R3, R8 ;  /* 0x00000003ff070219 */ /* 0x001fe40000011608 */
[----:B------:R-:W-:Y:S02]  /*5480*/  @P0 LOP3.LUT R16, R9, R6, RZ, 0xfc, !PT ;  /* 0x0000000609100212 */ /* 0x000fe400078efcff */
[----:B----4-:R-:W-:Y:S02]  /*5490*/  @P0 SHF.L.U32 R8, R4, R13, RZ ;  /* 0x0000000d04080219 */ /* 0x010fe400000006ff */
[----:B------:R-:W-:Y:S01]  /*54a0*/  @P0 SHF.R.U64 R11, R12, R3, R14 ;  /* 0x000000030c0b0219 */ /* 0x000fe2000000120e */
[----:B------:R-:W-:Y:S01]  /*54b0*/  IMAD.SHL.U32 R9, R16, 0x4, RZ ;  /* 0x0000000410097824 */ /* 0x000fe200078e00ff */
[----:B------:R-:W-:Y:S02]  /*54c0*/  @P0 LOP3.LUT R17, R10, R7, RZ, 0xfc, !PT ;  /* 0x000000070a110212 */ /* 0x000fe400078efcff */
[----:B------:R-:W-:-:S02]  /*54d0*/  @P0 SHF.L.U64.HI R6, R4, R13, R5 ;  /* 0x0000000d04060219 */ /* 0x000fc40000010205 */
[----:B------:R-:W-:Y:S02]  /*54e0*/  @P0 SHF.R.U32.HI R3, RZ, R3, R14 ;  /* 0x00000003ff030219 */ /* 0x000fe4000001160e */
[----:B------:R-:W-:Y:S02]  /*54f0*/  @P0 LOP3.LUT R4, R8, R11, RZ, 0xfc, !PT ;  /* 0x0000000b08040212 */ /* 0x000fe400078efcff */
[----:B------:R-:W-:Y:S02]  /*5500*/  SHF.L.U64.HI R15, R16, 0x2, R17 ;  /* 0x00000002100f7819 */ /* 0x000fe40000010211 */
[----:B------:R-:W-:Y:S02]  /*5510*/  @P0 LOP3.LUT R5, R6, R3, RZ, 0xfc, !PT ;  /* 0x0000000306050212 */ /* 0x000fe400078efcff */
[----:B------:R-:W-:Y:S02]  /*5520*/  SHF.L.W.U32.HI R17, R17, 0x2, R4 ;  /* 0x0000000211117819 */ /* 0x000fe40000010e04 */
[----:B------:R-:W-:-:S02]  /*5530*/  IADD3 RZ, P0, PT, RZ, -R9, RZ ;  /* 0x80000009ffff7210 */ /* 0x000fc40007f1e0ff */
[----:B------:R-:W-:Y:S02]  /*5540*/  LOP3.LUT R6, RZ, R15, RZ, 0x33, !PT ;  /* 0x0000000fff067212 */ /* 0x000fe400078e33ff */
[----:B------:R-:W-:Y:S02]  /*5550*/  SHF.L.W.U32.HI R3, R4, 0x2, R5 ;  /* 0x0000000204037819 */ /* 0x000fe40000010e05 */
[----:B------:R-:W-:Y:S02]  /*5560*/  LOP3.LUT R4, RZ, R17, RZ, 0x33, !PT ;  /* 0x00000011ff047212 */ /* 0x000fe400078e33ff */
[----:B------:R-:W-:Y:S02]  /*5570*/  IADD3.X R6, P0, PT, RZ, R6, RZ, P0, !PT ;  /* 0x00000006ff067210 */ /* 0x000fe4000071e4ff */
[----:B------:R-:W-:Y:S02]  /*5580*/  LOP3.LUT R7, RZ, R3, RZ, 0x33, !PT ;  /* 0x00000003ff077212 */ /* 0x000fe400078e33ff */
[----:B------:R-:W-:-:S02]  /*5590*/  IADD3.X R4, P1, PT, RZ, R4, RZ, P0, !PT ;  /* 0x00000004ff047210 */ /* 0x000fc4000073e4ff */
[----:B------:R-:W-:-:S03]  /*55a0*/  ISETP.GT.U32.AND P2, PT, R17, -0x1, PT ;  /* 0xffffffff1100780c */ /* 0x000fc60003f44070 */
[----:B------:R-:W-:Y:S01]  /*55b0*/  IMAD.X R8, RZ, RZ, R7, P1 ;  /* 0x000000ffff087224 */ /* 0x000fe200008e0607 */
[----:B------:R-:W-:-:S04]  /*55c0*/  ISETP.GT.AND.EX P0, PT, R3, -0x1, PT, P2 ;  /* 0xffffffff0300780c */ /* 0x000fc80003f04320 */
[----:B------:R-:W-:Y:S02]  /*55d0*/  SEL R13, R3, R8, P0 ;  /* 0x00000008030d7207 */ /* 0x000fe40000000000 */
[----:B------:R-:W-:Y:S02]  /*55e0*/  SEL R11, R17, R4, P0 ;  /* 0x00000004110b7207 */ /* 0x000fe40000000000 */
[----:B------:R-:W-:Y:S02]  /*55f0*/  ISETP.NE.U32.AND P1, PT, R13, RZ, PT ;  /* 0x000000ff0d00720c */ /* 0x000fe40003f25070 */
[----:B------:R-:W-:Y:S02]  /*5600*/  SEL R6, R15, R6, P0 ;  /* 0x000000060f067207 */ /* 0x000fe40000000000 */
[----:B------:R-:W-:Y:S02]  /*5610*/  SEL R4, R11, R13, !P1 ;  /* 0x0000000d0b047207 */ /* 0x000fe40004800000 */
[----:B------:R-:W-:-:S04]  /*5620*/  @!P0 IADD3 R9, PT, PT, -R9, RZ, RZ ;  /* 0x000000ff09098210 */ /* 0x000fc80007ffe1ff */
[----:B------:R-:W0:Y:S02]  /*5630*/  FLO.U32 R4, R4 ;  /* 0x0000000400047300 */ /* 0x000e2400000e0000 */
[C---:B0-----:R-:W-:Y:S02]  /*5640*/  IADD3 R7, PT, PT, -R4.reuse, 0x1f, RZ ;  /* 0x0000001f04077810 */ /* 0x041fe40007ffe1ff */
[----:B------:R-:W-:-:S03]  /*5650*/  IADD3 R8, PT, PT, -R4, 0x3f, RZ ;  /* 0x0000003f04087810 */ /* 0x000fc60007ffe1ff */
[----:B------:R-:W-:-:S05]  /*5660*/  @P1 IMAD.MOV R8, RZ, RZ, R7 ;  /* 0x000000ffff081224 */ /* 0x000fca00078e0207 */
[----:B------:R-:W-:-:S13]  /*5670*/  ISETP.NE.AND P1, PT, R8, RZ, PT ;  /* 0x000000ff0800720c */ /* 0x000fda0003f25270 */
[----:B------:R-:W-:Y:S05]  /*5680*/  @!P1 BRA `(.L_x_122) ;  /* 0x0000000000289947 */ /* 0x000fea0003800000 */
[--C-:B------:R-:W-:Y:S02]  /*5690*/  SHF.R.U64 R7, R9, 0x1, R6.reuse ;  /* 0x0000000109077819 */ /* 0x100fe40000001206 */
[C---:B------:R-:W-:Y:S02]  /*56a0*/  LOP3.LUT R4, R8.reuse, 0x3f, RZ, 0xc0, !PT ;  /* 0x0000003f08047812 */ /* 0x040fe400078ec0ff */
[----:B------:R-:W-:Y:S02]  /*56b0*/  SHF.R.U32.HI R9, RZ, 0x1, R6 ;  /* 0x00000001ff097819 */ /* 0x000fe40000011606 */
[----:B------:R-:W-:Y:S02]  /*56c0*/  LOP3.LUT R6, R8, 0x3f, RZ, 0xc, !PT ;  /* 0x0000003f08067812 */ /* 0x000fe400078e0cff */
[CC--:B------:R-:W-:Y:S02]  /*56d0*/  SHF.L.U64.HI R13, R11.reuse, R4.reuse, R13 ;  /* 0x000000040b0d7219 */ /* 0x0c0fe4000001020d */
[----:B------:R-:W-:-:S02]  /*56e0*/  SHF.L.U32 R11, R11, R4, RZ ;  /* 0x000000040b0b7219 */ /* 0x000fc400000006ff */
[-CC-:B------:R-:W-:Y:S02]  /*56f0*/  SHF.R.U64 R4, R7, R6.reuse, R9.reuse ;  /* 0x0000000607047219 */ /* 0x180fe40000001209 */
[----:B------:R-:W-:Y:S02]  /*5700*/  SHF.R.U32.HI R6, RZ, R6, R9 ;  /* 0x00000006ff067219 */ /* 0x000fe40000011609 */
[----:B------:R-:W-:Y:S02]  /*5710*/  LOP3.LUT R11, R11, R4, RZ, 0xfc, !PT ;  /* 0x000000040b0b7212 */ /* 0x000fe400078efcff */
[----:B------:R-:W-:-:S07]  /*5720*/  LOP3.LUT R13, R13, R6, RZ, 0xfc, !PT ;  /* 0x000000060d0d7212 */ /* 0x000fce00078efcff */
.L_x_122:
[----:B------:R-:W-:Y:S05]  /*5730*/  BSYNC.RECONVERGENT B2 ;  /* 0x0000000000027941 */ /* 0x000fea0003800200 */
.L_x_121:
[----:B------:R-:W-:-:S04]  /*5740*/  IMAD.WIDE.U32 R14, R11, 0x2168c235, RZ ;  /* 0x2168c2350b0e7825 */ /* 0x000fc800078e00ff */
[----:B------:R-:W-:Y:S01]  /*5750*/  IMAD.MOV.U32 R6, RZ, RZ, R15 ;  /* 0x000000ffff067224 */ /* 0x000fe200078e000f */
[----:B------:R-:W-:Y:S01]  /*5760*/  IADD3 RZ, P1, PT, R14, R14, RZ ;  /* 0x0000000e0eff7210 */ /* 0x000fe20007f3e0ff */
[----:B------:R-:W-:Y:S02]  /*5770*/  IMAD.MOV.U32 R7, RZ, RZ, RZ ;  /* 0x000000ffff077224 */ /* 0x000fe400078e00ff */
[----:B------:R-:W-:-:S04]  /*5780*/  IMAD.HI.U32 R4, R13, -0x36f0255e, RZ ;  /* 0xc90fdaa20d047827 */ /* 0x000fc800078e00ff */
[----:B------:R-:W-:-:S04]  /*5790*/  IMAD.WIDE.U32 R6, R11, -0x36f0255e, R6 ;  /* 0xc90fdaa20b067825 */ /* 0x000fc800078e0006 */
[----:B------:R-:W-:-:S04]  /*57a0*/  IMAD.WIDE.U32 R6, P2, R13, 0x2168c235, R6 ;  /* 0x2168c2350d067825 */ /* 0x000fc80007840006 */
[----:B------:R-:W-:Y:S01]  /*57b0*/  IMAD R13, R13, -0x36f0255e, RZ ;  /* 0xc90fdaa20d0d7824 */ /* 0x000fe200078e02ff */
[----:B------:R-:W-:Y:S01]  /*57c0*/  IADD3.X RZ, P1, PT, R6, R6, RZ, P1, !PT ;  /* 0x0000000606ff7210 */ /* 0x000fe20000f3e4ff */
[----:B------:R-:W-:-:S03]  /*57d0*/  IMAD.X R4, RZ, RZ, R4, P2 ;  /* 0x000000ffff047224 */ /* 0x000fc600010e0604 */
[----:B------:R-:W-:-:S04]  /*57e0*/  IADD3 R7, P2, PT, R13, R7, RZ ;  /* 0x000000070d077210 */ /* 0x000fc80007f5e0ff */
[C---:B------:R-:W-:Y:S01]  /*57f0*/  ISETP.GT.U32.AND P3, PT, R7.reuse, RZ, PT ;  /* 0x000000ff0700720c */ /* 0x040fe20003f64070 */
[----:B------:R-:W-:Y:S01]  /*5800*/  IMAD.X R4, RZ, RZ, R4, P2 ;  /* 0x000000ffff047224 */ /* 0x000fe200010e0604 */
[----:B------:R-:W-:-:S04]  /*5810*/  IADD3.X R6, P2, PT, R7, R7, RZ, P1, !PT ;  /* 0x0000000707067210 */ /* 0x000fc80000f5e4ff */
[C---:B------:R-:W-:Y:S01]  /*5820*/  ISETP.GT.AND.EX P1, PT, R4.reuse, RZ, PT, P3 ;  /* 0x000000ff0400720c */ /* 0x040fe20003f24330 */
[----:B------:R-:W-:-:S03]  /*5830*/  IMAD.X R9, R4, 0x1, R4, P2 ;  /* 0x0000000104097824 */ /* 0x000fc600010e0604 */
[----:B------:R-:W-:Y:S02]  /*5840*/  SEL R6, R6, R7, P1 ;  /* 0x0000000706067207 */ /* 0x000fe40000800000 */
[----:B------:R-:W-:Y:S02]  /*5850*/  SEL R7, R9, R4, P1 ;  /* 0x0000000409077207 */ /* 0x000fe40000800000 */
[----:B------:R-:W-:Y:S02]  /*5860*/  IADD3 R6, P2, PT, R6, 0x1, RZ ;  /* 0x0000000106067810 */ /* 0x000fe40007f5e0ff */
[----:B------:R-:W-:Y:S02]  /*5870*/  SEL R9, RZ, 0xffffffff, !P1 ;  /* 0xffffffffff097807 */ /* 0x000fe40004800000 */
[----:B------:R-:W-:Y:S01]  /*5880*/  LOP3.LUT P1, R75, R75, 0x80000000, RZ, 0xc0, !PT ;  /* 0x800000004b4b7812 */ /* 0x000fe2000782c0ff */
[----:B------:R-:W-:Y:S01]  /*5890*/  IMAD.X R7, RZ, RZ, R7, P2 ;  /* 0x000000ffff077224 */ /* 0x000fe200010e0607 */
[----:B------:R-:W-:-:S02]  /*58a0*/  IADD3 R4, PT, PT, R9, -R8, RZ ;  /* 0x8000000809047210 */ /* 0x000fc40007ffe0ff */
[----:B------:R-:W-:Y:S02]  /*58b0*/  SHF.R.U32.HI R8, RZ, 0x1e, R5 ;  /* 0x0000001eff087819 */ /* 0x000fe40000011605 */
[----:B------:R-:W-:Y:S01]  /*58c0*/  SHF.R.U64 R6, R6, 0xa, R7 ;  /* 0x0000000a06067819 */ /* 0x000fe20000001207 */
[----:B------:R-:W-:Y:S01]  /*58d0*/  IMAD.SHL.U32 R4, R4, 0x100000, RZ ;  /* 0x0010000004047824 */ /* 0x000fe200078e00ff */
[----:B------:R-:W-:Y:S02]  /*58e0*/  LEA.HI R3, R3, R8, RZ, 0x1 ;  /* 0x0000000803037211 */ /* 0x000fe400078f08ff */
[----:B------:R-:W-:Y:S02]  /*58f0*/  IADD3 R6, P2, PT, R6, 0x1, RZ ;  /* 0x0000000106067810 */ /* 0x000fe40007f5e0ff */
[----:B------:R-:W-:Y:S01]  /*5900*/  @!P0 LOP3.LUT R75, R75, 0x80000000, RZ, 0x3c, !PT ;  /* 0x800000004b4b8812 */ /* 0x000fe200078e3cff */
[----:B------:R-:W-:Y:S01]  /*5910*/  @P1 IMAD.MOV R3, RZ, RZ, -R3 ;  /* 0x000000ffff031224 */ /* 0x000fe200078e0a03 */
[----:B------:R-:W-:-:S04]  /*5920*/  LEA.HI.X R7, R7, RZ, RZ, 0x16, P2 ;  /* 0x000000ff07077211 */ /* 0x000fc800010fb4ff */
[--C-:B------:R-:W-:Y:S02]  /*5930*/  SHF.R.U64 R6, R6, 0x1, R7.reuse ;  /* 0x0000000106067819 */ /* 0x100fe40000001207 */
[----:B------:R-:W-:Y:S02]  /*5940*/  SHF.R.U32.HI R5, RZ, 0x1, R7 ;  /* 0x00000001ff057819 */ /* 0x000fe40000011607 */
[----:B------:R-:W-:-:S04]  /*5950*/  IADD3 R74, P2, P3, RZ, RZ, R6 ;  /* 0x000000ffff4a7210 */ /* 0x000fc80007b5e006 */
[----:B------:R-:W-:-:S04]  /*5960*/  IADD3.X R4, PT, PT, R4, 0x3fe00000, R5, P2, P3 ;  /* 0x3fe0000004047810 */ /* 0x000fc800017e6405 */
[----:B------:R-:W-:-:S07]  /*5970*/  LOP3.LUT R75, R4, R75, RZ, 0xfc, !PT ;  /* 0x0000004b044b7212 */ /* 0x000fce00078efcff */
.L_x_116:
[----:B------:R-:W-:Y:S02]  /*5980*/  IMAD.MOV.U32 R19, RZ, RZ, 0x0 ;  /* 0x00000000ff137424 */ /* 0x000fe400078e00ff */
[----:B------:R-:W-:Y:S02]  /*5990*/  IMAD.MOV.U32 R4, RZ, RZ, R74 ;  /* 0x000000ffff047224 */ /* 0x000fe400078e004a */
[----:B------:R-:W-:Y:S01]  /*59a0*/  IMAD.MOV.U32 R5, RZ, RZ, R75 ;  /* 0x000000ffff057224 */ /* 0x000fe200078e004b */
[----:B------:R-:W-:Y:S06]  /*59b0*/  RET.REL.NODEC R18 `(_Z6render4vec3S_iidP6uchar4S_S_P7polygoni) ;  /* 0xffffffa412907950 */ /* 0x000fec0003c3ffff */
.L_x_123:
        /* <DEDUP_REMOVED lines=12> */
.L_x_127:


//--------------------- .nv.global.init           --------------------------
	.section	.nv.global.init,"aw",@progbits
	.align	8
.nv.global.init:
	.type		__cudart_i2opi_d,@object
	.size		__cudart_i2opi_d,(.L_0 - __cudart_i2opi_d)
__cudart_i2opi_d:
        /*0000*/ 	.byte	0x08, 0x5d, 0x8d, 0x1f, 0xb1, 0x5f, 0xfb, 0x6b, 0xea, 0x92, 0x52, 0x8a, 0xf7, 0x39, 0x07, 0x3d
        /* <DEDUP_REMOVED lines=8> */
.L_0:


//--------------------- .nv.shared.reserved.0     --------------------------
	.section	.nv.shared.reserved.0,"aw",@nobits
	.weak		__nv_reservedSMEM_offset_0_alias
	.size		__nv_reservedSMEM_offset_0_alias, 0, 64
	.other		__nv_reservedSMEM_offset_0_alias,@"STO_CUDA_RESERVED_SHARED STV_DEFAULT"
__nv_reservedSMEM_offset_0_alias:
	.zero		0
	.zero		64


//--------------------- .nv.constant0._Z4ssaaP6uchar4S0_iiii --------------------------
	.section	.nv.constant0._Z4ssaaP6uchar4S0_iiii,"a",@progbits
	.sectionflags	@""
	.align	4
.nv.constant0._Z4ssaaP6uchar4S0_iiii:
	.zero		928


//--------------------- .nv.constant0._Z6render4vec3S_iidP6uchar4S_S_P7polygoni --------------------------
	.section	.nv.constant0._Z6render4vec3S_iidP6uchar4S_S_P7polygoni,"a",@progbits
	.sectionflags	@""
	.align	4
.nv.constant0._Z6render4vec3S_iidP6uchar4S_S_P7polygoni:
	.zero		1028


//--------------------- SYMBOLS --------------------------

	.type		.nv.reservedSmem.offset0,@object
	.size		.nv.reservedSmem.offset0,0x4
